def gluon_tcgen05(
    a_ptr,
    b_ptr,
    c_ptr,
    M,
    N,
    K,
    stride_am,
    stride_bk,
    stride_cm,
    BLOCK_M: gl.constexpr,
    BLOCK_N: gl.constexpr,
    BLOCK_K: gl.constexpr,
    DTYPE: gl.constexpr,
    A_LAYOUT: gl.constexpr,
    B_LAYOUT: gl.constexpr,
    C_LAYOUT: gl.constexpr,
    B_SHAPE: gl.constexpr,
    TMEM_LAYOUT: gl.constexpr,
    TMEM_REG: gl.constexpr,
    TRANS_B: gl.constexpr,
    NUM_BUFFERS: gl.constexpr,
):
    a_desc = tma.make_tensor_descriptor(
        a_ptr, [M, K], [stride_am, 1], [BLOCK_M, BLOCK_K], A_LAYOUT
    )
    b_desc = tma.make_tensor_descriptor(
        b_ptr,
        [N, K] if TRANS_B else [K, N],
        [stride_bk, 1],
        B_SHAPE,
        B_LAYOUT,
    )
    c_desc = tma.make_tensor_descriptor(
        c_ptr, [M, N], [stride_cm, 1], [BLOCK_M, BLOCK_N], C_LAYOUT
    )

    a_bufs = gl.allocate_shared_memory(
        DTYPE, [NUM_BUFFERS, BLOCK_M, BLOCK_K], A_LAYOUT
    )
    b_bufs = gl.allocate_shared_memory(DTYPE, [NUM_BUFFERS] + B_SHAPE, B_LAYOUT)

    pid_m = gl.program_id(0)
    pid_n = gl.program_id(1)
    off_m = pid_m * BLOCK_M
    off_n = pid_n * BLOCK_N

    tma_bars = gl.allocate_shared_memory(
        gl.int64, [NUM_BUFFERS, 1], mbarrier.MBarrierLayout()
    )
    mma_bars = gl.allocate_shared_memory(
        gl.int64, [NUM_BUFFERS, 1], mbarrier.MBarrierLayout()
    )
    for i in gl.static_range(NUM_BUFFERS):
        mbarrier.init(tma_bars.index(i), count=1)
        mbarrier.init(mma_bars.index(i), count=1)

    acc_tmem = allocate_tensor_memory(gl.float32, [BLOCK_M, BLOCK_N], TMEM_LAYOUT)
    idx = 0
    phase = 0
    use_acc = False
    for k in range(0, K, BLOCK_K):
        a = a_bufs.index(idx)
        b = b_bufs.index(idx)
        tma_bar = tma_bars.index(idx)
        mma_bar = mma_bars.index(idx)
        mbarrier.expect(
            tma_bar, a_desc.block_type.nbytes + b_desc.block_type.nbytes
        )
        tma.async_copy_global_to_shared(a_desc, [off_m, k], tma_bar, a)
        tma.async_copy_global_to_shared(
            b_desc, [off_n, k] if TRANS_B else [k, off_n], tma_bar, b
        )
        mbarrier.wait(tma_bar, phase=phase)

        if TRANS_B:
            b = b.permute((1, 0))
        tcgen05_mma(a, b, acc_tmem, use_acc=use_acc)
        tcgen05_commit(mma_bar)
        mbarrier.wait(mma_bar, phase=phase)
        use_acc = True

        idx += 1
        if idx == NUM_BUFFERS:
            idx = 0
            phase ^= 1

    for i in gl.static_range(NUM_BUFFERS):
        mbarrier.invalidate(tma_bars.index(i))
        mbarrier.invalidate(mma_bars.index(i))

    acc = acc_tmem.load(TMEM_REG)
    c_smem = gl.allocate_shared_memory(DTYPE, [BLOCK_M, BLOCK_N], C_LAYOUT)
    c_smem.store(acc.to(DTYPE))
    fence_async_shared()
    tma.async_copy_shared_to_global(c_desc, [off_m, off_n], c_smem)
    tma.store_wait(pendings=0)

# config = {"BLOCK_K": 128, "BLOCK_M": 64, "BLOCK_N": 64, "arch": "sm_100", "dtype": "fp16", "num_buffers": 2, "num_warps": 4, "trans_b": 0}
# arch = sm_100


// ===== COMPILED SASS (sm_100a) =====

	.target	sm_100a

	.elftype	@"ET_EXEC"


//--------------------- .note.nv.tkinfo           --------------------------
	.section	.note.nv.tkinfo,"",@"SHT_NOTE"
	.sectionflags	@"SHF_NOTE_NV_TKINFO"
	.tkinfo
        /*0018*/ 	.word	0x00000081
        /*0030*/ 	.string	""
        /*0030*/ 	.string	"ptxas-blackwell"
        /*0030*/ 	.string	"Cuda compilation tools, release 12.9, V12.9.86"
        /*0030*/ 	.string	"Build cuda_12.9.r12.9/compiler.36037853_0"
        /*0030*/ 	.string	"-v  -suppress-debug-info  -lineinfo  -arch sm_100a "



//--------------------- .note.nv.cuver            --------------------------
	.section	.note.nv.cuver,"",@"SHT_NOTE"
	.sectionflags	@"SHF_NOTE_NV_CUVER"
        /*0018*/ 	.short	0x0001
        /*001a*/ 	.short	0x0064
        /*001c*/ 	.short	0x0001
        /*001e*/ 	.short	0x0000
        /*0020*/ 	.short	0x0001
        /*0022*/ 	.short	0x0000


//--------------------- .nv.info                  --------------------------
	.section	.nv.info,"",@"SHT_CUDA_INFO"
	.align	4


	//----- nvinfo : EIATTR_REGCOUNT
	.align		4
        /*0000*/ 	.byte	0x04, 0x2f
        /*0002*/ 	.short	(.L_4 - .L_3)
	.align		4
.L_3:
        /*0004*/ 	.word	index@(gluon_tcgen05)
        /*0008*/ 	.word	0x00000027


	//----- nvinfo : EIATTR_FRAME_SIZE
	.align		4
.L_4:
        /*000c*/ 	.byte	0x04, 0x11
        /*000e*/ 	.short	(.L_6 - .L_5)
	.align		4
.L_5:
        /*0010*/ 	.word	index@($__internal_2_$__cuda_sm10x_tcgen05_guardrail_trap_unallocated_columns_being_dealloced)
        /*0014*/ 	.word	0x00000000


	//----- nvinfo : EIATTR_FRAME_SIZE
	.align		4
.L_6:
        /*0018*/ 	.byte	0x04, 0x11
        /*001a*/ 	.short	(.L_8 - .L_7)
	.align		4
.L_7:
        /*001c*/ 	.word	index@($__internal_1_$__cuda_sm10x_tcgen05_guardrail_trap_phase_invalid_during_alloc)
        /*0020*/ 	.word	0x00000000


	//----- nvinfo : EIATTR_FRAME_SIZE
	.align		4
.L_8:
        /*0024*/ 	.byte	0x04, 0x11
        /*0026*/ 	.short	(.L_10 - .L_9)
	.align		4
.L_9:
        /*0028*/ 	.word	index@($__internal_0_$__cuda_sm10x_tcgen05_guardrail_trap_col_being_dealloced_not_returned_by_alloc)
        /*002c*/ 	.word	0x00000000


	//----- nvinfo : EIATTR_FRAME_SIZE
	.align		4
.L_10:
        /*0030*/ 	.byte	0x04, 0x11
        /*0032*/ 	.short	(.L_12 - .L_11)
	.align		4
.L_11:
        /*0034*/ 	.word	index@(gluon_tcgen05)
        /*0038*/ 	.word	0x00000000


	//----- nvinfo : EIATTR_MIN_STACK_SIZE
	.align		4
.L_12:
        /*003c*/ 	.byte	0x04, 0x12
        /*003e*/ 	.short	(.L_14 - .L_13)
	.align		4
.L_13:
        /*0040*/ 	.word	index@(gluon_tcgen05)
        /*0044*/ 	.word	0x00000000
.L_14:


//--------------------- .nv.info.gluon_tcgen05    --------------------------
	.section	.nv.info.gluon_tcgen05,"",@"SHT_CUDA_INFO"
	.sectionflags	@""
	.align	4


	//----- nvinfo : EIATTR_CUDA_API_VERSION
	.align		4
        /*0000*/ 	.byte	0x04, 0x37
        /*0002*/ 	.short	(.L_16 - .L_15)
.L_15:
        /*0004*/ 	.word	0x00000081


	//----- nvinfo : EIATTR_KPARAM_INFO
	.align		4
.L_16:
        /*0008*/ 	.byte	0x04, 0x17
        /*000a*/ 	.short	(.L_18 - .L_17)
.L_17:
        /*000c*/ 	.word	0x00000000
        /*0010*/ 	.short	0x000a
        /*0012*/ 	.short	0x0048
        /*0014*/ 	.byte	0x00, 0xf4, 0x21, 0x00


	//----- nvinfo : EIATTR_KPARAM_INFO
	.align		4
.L_18:
        /*0018*/ 	.byte	0x04, 0x17
        /*001a*/ 	.short	(.L_20 - .L_19)
.L_19:
        /*001c*/ 	.word	0x00000000
        /*0020*/ 	.short	0x0009
        /*0022*/ 	.short	0x0040
        /*0024*/ 	.byte	0x00, 0xf4, 0x21, 0x00


	//----- nvinfo : EIATTR_KPARAM_INFO
	.align		4
.L_20:
        /*0028*/ 	.byte	0x04, 0x17
        /*002a*/ 	.short	(.L_22 - .L_21)
.L_21:
        /*002c*/ 	.word	0x00000000
        /*0030*/ 	.short	0x0008
        /*0032*/ 	.short	0x0038
        /*0034*/ 	.byte	0x00, 0xf0, 0x21, 0x00


	//----- nvinfo : EIATTR_KPARAM_INFO
	.align		4
.L_22:
        /*0038*/ 	.byte	0x04, 0x17
        /*003a*/ 	.short	(.L_24 - .L_23)
.L_23:
        /*003c*/ 	.word	0x00000000
        /*0040*/ 	.short	0x0007
        /*0042*/ 	.short	0x0030
        /*0044*/ 	.byte	0x00, 0xf0, 0x21, 0x00


	//----- nvinfo : EIATTR_KPARAM_INFO
	.align		4
.L_24:
        /*0048*/ 	.byte	0x04, 0x17
        /*004a*/ 	.short	(.L_26 - .L_25)
.L_25:
        /*004c*/ 	.word	0x00000000
        /*0050*/ 	.short	0x0006
        /*0052*/ 	.short	0x0028
        /*0054*/ 	.byte	0x00, 0xf0, 0x21, 0x00


	//----- nvinfo : EIATTR_KPARAM_INFO
	.align		4
.L_26:
        /*0058*/ 	.byte	0x04, 0x17
        /*005a*/ 	.short	(.L_28 - .L_27)
.L_27:
        /*005c*/ 	.word	0x00000000
        /*0060*/ 	.short	0x0005
        /*0062*/ 	.short	0x0020
        /*0064*/ 	.byte	0x00, 0xf0, 0x11, 0x00


	//----- nvinfo : EIATTR_KPARAM_INFO
	.align		4
.L_28:
        /*0068*/ 	.byte	0x04, 0x17
        /*006a*/ 	.short	(.L_30 - .L_29)
.L_29:
        /*006c*/ 	.word	0x00000000
        /*0070*/ 	.short	0x0004
        /*0072*/ 	.short	0x001c
        /*0074*/ 	.byte	0x00, 0xf0, 0x11, 0x00


	//----- nvinfo : EIATTR_KPARAM_INFO
	.align		4
.L_30:
        /*0078*/ 	.byte	0x04, 0x17
        /*007a*/ 	.short	(.L_32 - .L_31)
.L_31:
        /*007c*/ 	.word	0x00000000
        /*0080*/ 	.short	0x0003
        /*0082*/ 	.short	0x0018
        /*0084*/ 	.byte	0x00, 0xf0, 0x11, 0x00


	//----- nvinfo : EIATTR_KPARAM_INFO
	.align		4
.L_32:
        /*0088*/ 	.byte	0x04, 0x17
        /*008a*/ 	.short	(.L_34 - .L_33)
.L_33:
        /*008c*/ 	.word	0x00000000
        /*0090*/ 	.short	0x0002
        /*0092*/ 	.short	0x0010
        /*0094*/ 	.byte	0x00, 0xf4, 0x21, 0x00


	//----- nvinfo : EIATTR_KPARAM_INFO
	.align		4
.L_34:
        /*0098*/ 	.byte	0x04, 0x17
        /*009a*/ 	.short	(.L_36 - .L_35)
.L_35:
        /*009c*/ 	.word	0x00000000
        /*00a0*/ 	.short	0x0001
        /*00a2*/ 	.short	0x0008
        /*00a4*/ 	.byte	0x00, 0xf4, 0x21, 0x00


	//----- nvinfo : EIATTR_KPARAM_INFO
	.align		4
.L_36:
        /*00a8*/ 	.byte	0x04, 0x17
        /*00aa*/ 	.short	(.L_38 - .L_37)
.L_37:
        /*00ac*/ 	.word	0x00000000
        /*00b0*/ 	.short	0x0000
        /*00b2*/ 	.short	0x0000
        /*00b4*/ 	.byte	0x00, 0xf4, 0x21, 0x00


	//----- nvinfo : EIATTR_AT_ENTRY_FRAGMENTS
	.align		4
.L_38:
        /*00b8*/ 	.byte	0x04, 0x4f
        /*00ba*/ 	.short	(.L_40 - .L_39)


	//   ....[0]....
.L_39:
        /*00bc*/ 	.word	0x00000004


	//----- nvinfo : EIATTR_RESERVED_SMEM_USED
	.align		4
.L_40:
        /*00c0*/ 	.byte	0x01, 0x41
	.zero		2


	//----- nvinfo : EIATTR_SPARSE_MMA_MASK
	.align		4
        /*00c4*/ 	.byte	0x03, 0x50
        /*00c6*/ 	.short	0x0000


	//----- nvinfo : EIATTR_TCGEN05_1CTA_USED
	.align		4
        /*00c8*/ 	.byte	0x01, 0x51
	.zero		2


	//----- nvinfo : EIATTR_MAXREG_COUNT
	.align		4
        /*00cc*/ 	.byte	0x03, 0x1b
        /*00ce*/ 	.short	0x00ff


	//----- nvinfo : EIATTR_NUM_BARRIERS
	.align		4
        /*00d0*/ 	.byte	0x02, 0x4c
        /*00d2*/ 	.byte	0x01
	.zero		1


	//----- nvinfo : EIATTR_INT_WARP_WIDE_INSTR_OFFSETS
	.align		4
        /*00d4*/ 	.byte	0x04, 0x31
        /*00d6*/ 	.short	(.L_42 - .L_41)


	//   ....[0]....
.L_41:
        /*00d8*/ 	.word	0x00001740


	//   ....[1]....
        /*00dc*/ 	.word	0x00001760


	//   ....[2]....
        /*00e0*/ 	.word	0x000017f0


	//   ....[3]....
        /*00e4*/ 	.word	0x000019d0


	//   ....[4]....
        /*00e8*/ 	.word	0x00001a20


	//   ....[5]....
        /*00ec*/ 	.word	0x00001a30


	//   ....[6]....
        /*00f0*/ 	.word	0x00001a40


	//   ....[7]....
        /*00f4*/ 	.word	0x00001e50


	//   ....[8]....
        /*00f8*/ 	.word	0x00001e60


	//   ....[9]....
        /*00fc*/ 	.word	0x00001fe0


	//   ....[10]....
        /*0100*/ 	.word	0x00002030


	//   ....[11]....
        /*0104*/ 	.word	0x00002040


	//   ....[12]....
        /*0108*/ 	.word	0x00002070


	//   ....[13]....
        /*010c*/ 	.word	0x00002520


	//   ....[14]....
        /*0110*/ 	.word	0x00002530


	//   ....[15]....
        /*0114*/ 	.word	0x00002810


	//   ....[16]....
        /*0118*/ 	.word	0x00002820


	//   ....[17]....
        /*011c*/ 	.word	0x00002b90


	//   ....[18]....
        /*0120*/ 	.word	0x00002be0


	//----- nvinfo : EIATTR_COOP_GROUP_MASK_REGIDS
	.align		4
.L_42:
        /*0124*/ 	.byte	0x04, 0x29
        /*0126*/ 	.short	(.L_44 - .L_43)


	//   ....[0]....
.L_43:
        /*0128*/ 	.word	0xffffffff


	//   ....[1]....
        /*012c*/ 	.word	0xffffffff


	//   ....[2]....
        /*0130*/ 	.word	0xffffffff


	//   ....[3]....
        /*0134*/ 	.word	0xffffffff


	//   ....[4]....
        /*0138*/ 	.word	0xffffffff


	//   ....[5]....
        /*013c*/ 	.word	0xffffffff


	//   ....[6]....
        /*0140*/ 	.word	0xffffffff


	//   ....[7]....
        /*0144*/ 	.word	0xffffffff


	//   ....[8]....
        /*0148*/ 	.word	0xffffffff


	//   ....[9]....
        /*014c*/ 	.word	0xffffffff


	//----- nvinfo : EIATTR_COOP_GROUP_INSTR_OFFSETS
	.align		4
.L_44:
        /*0150*/ 	.byte	0x04, 0x28
        /*0152*/ 	.short	(.L_46 - .L_45)


	//   ....[0]....
.L_45:
        /*0154*/ 	.word	0x00000050


	//   ....[1]....
        /*0158*/ 	.word	0x00000310


	//   ....[2]....
        /*015c*/ 	.word	0x00000500


	//   ....[3]....
        /*0160*/ 	.word	0x000009c0


	//   ....[4]....
        /*0164*/ 	.word	0x00000b00


	//   ....[5]....
        /*0168*/ 	.word	0x00000fb0


	//   ....[6]....
        /*016c*/ 	.word	0x000010f0


	//   ....[7]....
        /*0170*/ 	.word	0x000015e0


	//   ....[8]....
        /*0174*/ 	.word	0x00002a20


	//   ....[9]....
        /*0178*/ 	.word	0x00002c90


	//----- nvinfo : EIATTR_VRC_CTA_INIT_COUNT
	.align		4
.L_46:
        /*017c*/ 	.byte	0x02, 0x4a
        /*017e*/ 	.byte	0x80
	.zero		1


	//----- nvinfo : EIATTR_MBARRIER_INSTR_OFFSETS
	.align		4
        /*0180*/ 	.byte	0x04, 0x39
        /*0182*/ 	.short	(.L_48 - .L_47)


	//   ....[0]....
.L_47:
        /*0184*/ 	.word	0x00001810
        /*0188*/ 	.word	0x000000ff
        /*018c*/ 	.word	0x00010000
        /*0190*/ 	.short	0x0100
        /*0192*/ 	.byte	0x08
	.zero		1


	//   ....[1]....
        /*0194*/ 	.word	0x00001820
        /*0198*/ 	.word	0x000000ff
        /*019c*/ 	.word	0x00010010
        /*01a0*/ 	.short	0x0100
        /*01a2*/ 	.byte	0x08
	.zero		1


	//   ....[2]....
        /*01a4*/ 	.word	0x000018d0
        /*01a8*/ 	.word	0x000000ff
        /*01ac*/ 	.word	0x00010008
        /*01b0*/ 	.short	0x0100
        /*01b2*/ 	.byte	0x08
	.zero		1


	//   ....[3]....
        /*01b4*/ 	.word	0x000018e0
        /*01b8*/ 	.word	0x000000ff
        /*01bc*/ 	.word	0x00010018
        /*01c0*/ 	.short	0x0100
        /*01c2*/ 	.byte	0x08
	.zero		1


	//   ....[4]....
        /*01c4*/ 	.word	0x00001ad0
        /*01c8*/ 	.word	0x000000ff
        /*01cc*/ 	.word	0x00010000
        /*01d0*/ 	.short	0x010a
        /*01d2*/ 	.byte	0x08
	.zero		1


	//   ....[5]....
        /*01d4*/ 	.word	0x00001eb0
        /*01d8*/ 	.word	0x000000ff
        /*01dc*/ 	.word	0x00010010
        /*01e0*/ 	.short	0x010a
        /*01e2*/ 	.byte	0x08
	.zero		1


	//   ....[6]....
        /*01e4*/ 	.word	0x000020e0
        /*01e8*/ 	.word	0x000000ff
        /*01ec*/ 	.word	0x00010000
        /*01f0*/ 	.short	0x010a
        /*01f2*/ 	.byte	0x23
	.zero		1


	//   ....[7]....
        /*01f4*/ 	.word	0x00002570
        /*01f8*/ 	.word	0x000000ff
        /*01fc*/ 	.word	0x00010010
        /*0200*/ 	.short	0x010a
        /*0202*/ 	.byte	0x23
	.zero		1


	//   ....[8]....
        /*0204*/ 	.word	0x00002650
        /*0208*/ 	.word	0x000000ff
        /*020c*/ 	.word	0x00010000
        /*0210*/ 	.short	0x0108
        /*0212*/ 	.byte	0x08
	.zero		1


	//   ....[9]....
        /*0214*/ 	.word	0x00002660
        /*0218*/ 	.word	0x000000ff
        /*021c*/ 	.word	0x00010010
        /*0220*/ 	.short	0x0108
        /*0222*/ 	.byte	0x08
	.zero		1


	//   ....[10]....
        /*0224*/ 	.word	0x000026b0
        /*0228*/ 	.word	0x000000ff
        /*022c*/ 	.word	0x00010008
        /*0230*/ 	.short	0x0108
        /*0232*/ 	.byte	0x08
	.zero		1


	//   ....[11]....
        /*0234*/ 	.word	0x000026c0
        /*0238*/ 	.word	0x000000ff
        /*023c*/ 	.word	0x00010018
        /*0240*/ 	.short	0x0108
        /*0242*/ 	.byte	0x08
	.zero		1


	//   ....[12]....
        /*0244*/ 	.word	0x00002cb0
        /*0248*/ 	.word	0x000000ff
        /*024c*/ 	.word	0x00010000
        /*0250*/ 	.short	0x010a
        /*0252*/ 	.byte	0x08
	.zero		1


	//   ....[13]....
        /*0254*/ 	.word	0x00002ce0
        /*0258*/ 	.word	0x000000ff
        /*025c*/ 	.word	0x00010010
        /*0260*/ 	.short	0x010a
        /*0262*/ 	.byte	0x08
	.zero		1


	//   ....[14]....
        /*0264*/ 	.word	0x00002d10
        /*0268*/ 	.word	0x000000ff
        /*026c*/ 	.word	0x00010000
        /*0270*/ 	.short	0x010a
        /*0272*/ 	.byte	0x23
	.zero		1


	//   ....[15]....
        /*0274*/ 	.word	0x00002d40
        /*0278*/ 	.word	0x000000ff
        /*027c*/ 	.word	0x00010010
        /*0280*/ 	.short	0x010a
        /*0282*/ 	.byte	0x23
	.zero		1


	//----- nvinfo : EIATTR_NUM_MBARRIERS
	.align		4
.L_48:
        /*0284*/ 	.byte	0x03, 0x38
        /*0286*/ 	.short	0x0004


	//----- nvinfo : EIATTR_EXIT_INSTR_OFFSETS
	.align		4
        /*0288*/ 	.byte	0x04, 0x1c
        /*028a*/ 	.short	(.L_50 - .L_49)


	//   ....[0]....
.L_49:
        /*028c*/ 	.word	0x00002ca0


	//----- nvinfo : EIATTR_REQNTID
	.align		4
.L_50:
        /*0290*/ 	.byte	0x04, 0x10
        /*0292*/ 	.short	(.L_52 - .L_51)
.L_51:
        /*0294*/ 	.word	0x00000080
        /*0298*/ 	.word	0x00000001
        /*029c*/ 	.word	0x00000001


	//----- nvinfo : EIATTR_CRS_STACK_SIZE
	.align		4
.L_52:
        /*02a0*/ 	.byte	0x04, 0x1e
        /*02a2*/ 	.short	(.L_54 - .L_53)
.L_53:
        /*02a4*/ 	.word	0x00000000


	//----- nvinfo : EIATTR_CBANK_PARAM_SIZE
	.align		4
.L_54:
        /*02a8*/ 	.byte	0x03, 0x19
        /*02aa*/ 	.short	0x0050


	//----- nvinfo : EIATTR_PARAM_CBANK
	.align		4
        /*02ac*/ 	.byte	0x04, 0x0a
        /*02ae*/ 	.short	(.L_56 - .L_55)
	.align		4
.L_55:
        /*02b0*/ 	.word	index@(.nv.constant0.gluon_tcgen05)
        /*02b4*/ 	.short	0x0380
        /*02b6*/ 	.short	0x0050


	//----- nvinfo : EIATTR_SW_WAR
	.align		4
.L_56:
        /*02b8*/ 	.byte	0x04, 0x36
        /*02ba*/ 	.short	(.L_58 - .L_57)
.L_57:
        /*02bc*/ 	.word	0x00000008
.L_58:


//--------------------- .nv.compat                --------------------------
	.section	.nv.compat,"",@"SHT_CUDA_COMPAT_INFO"
	.align	4
        /*0000*/ 	.byte	0x02, 0x02, 0x02, 0x00, 0x02, 0x05, 0x05, 0x00, 0x02, 0x03, 0x03, 0x00, 0x02, 0x06, 0x01, 0x00


//--------------------- .nv.callgraph             --------------------------
	.section	.nv.callgraph,"",@"SHT_CUDA_CALLGRAPH"
	.align	4
	.sectionentsize	8
	.align		4
        /*0000*/ 	.word	0x00000000
	.align		4
        /*0004*/ 	.word	0xffffffff
	.align		4
        /*0008*/ 	.word	0x00000000
	.align		4
        /*000c*/ 	.word	0xfffffffe
	.align		4
        /*0010*/ 	.word	0x00000000
	.align		4
        /*0014*/ 	.word	0xfffffffd
	.align		4
        /*0018*/ 	.word	0x00000000
	.align		4
        /*001c*/ 	.word	0xfffffffc


//--------------------- .text.gluon_tcgen05       --------------------------
	.section	.text.gluon_tcgen05,"ax",@progbits
	.align	128
        .global         gluon_tcgen05
        .type           gluon_tcgen05,@function
        .size           gluon_tcgen05,(.L_x_77 - gluon_tcgen05)
        .other          gluon_tcgen05,@"STO_CUDA_ENTRY STV_DEFAULT"
gluon_tcgen05:
.text.gluon_tcgen05:
[----:B------:R-:W1:Y:S01]  /*0000*/  LDC R1, c[0x0][0x37c] ;  /* 0x0000df00ff017b82 */ /* 0x000e620000000800 */
[----:B------:R-:W2:Y:S02]  /*0010*/  S2R R0, SR_TID.X ;  /* 0x0000000000007919 */ /* 0x000ea40000002100 */
[----:B--2---:R-:W-:-:S13]  /*0020*/  ISETP.GE.U32.AND P2, PT, R0, 0x20, PT ;  /* 0x000000200000780c */ /* 0x004fda0003f46070 */
[----:B------:R-:W-:Y:S05]  /*0030*/  @P2 BRA `(.L_x_0) ;  /* 0x0000000000b82947 */ /* 0x000fea0003800000 */
[----:B------:R-:W2:Y:S01]  /*0040*/  S2UR UR6, SR_CgaCtaId ;  /* 0x00000000000679c3 */ /* 0x000ea20000008800 */
[----:B------:R-:W-:Y:S01]  /*0050*/  NOP ;  /* 0x0000000000007918 */ /* 0x000fe20000000000 */
[----:B------:R-:W-:Y:S02]  /*0060*/  UMOV UR4, 0x40 ;  /* 0x0000004000047882 */ /* 0x000fe40000000000 */
[----:B--2---:R-:W-:-:S09]  /*0070*/  ULEA UR4, UR6, UR4, 0x18 ;  /* 0x0000000406047291 */ /* 0x004fd2000f8ec0ff */
[----:B------:R-:W2:Y:S01]  /*0080*/  LDS.U8 R2, [UR4] ;  /* 0x00000004ff027984 */ /* 0x000ea20008000000 */
[----:B------:R-:W-:Y:S02]  /*0090*/  UMOV UR4, 0x400 ;  /* 0x0000040000047882 */ /* 0x000fe40000000000 */
[----:B------:R-:W-:Y:S01]  /*00a0*/  ULEA UR4, UR6, UR4, 0x18 ;  /* 0x0000000406047291 */ /* 0x000fe2000f8ec0ff */
[----:B--2---:R-:W-:-:S13]  /*00b0*/  ISETP.NE.AND P0, PT, R2, RZ, PT ;  /* 0x000000ff0200720c */ /* 0x004fda0003f05270 */
[----:B------:R-:W-:Y:S05]  /*00c0*/  @P0 BRA `(.L_x_1) ;  /* 0x00000000007c0947 */ /* 0x000fea0003800000 */
[----:B------:R-:W-:-:S13]  /*00d0*/  ELECT P0, URZ, PT ;  /* 0x0000000000ff782f */ /* 0x000fda0003800000 */
[----:B------:R-:W-:Y:S05]  /*00e0*/  @!P0 BRA `(.L_x_2) ;  /* 0x0000000000848947 */ /* 0x000fea0003800000 */
[----:B------:R-:W-:Y:S01]  /*00f0*/  UMOV UR5, 0x2 ;  /* 0x0000000200057882 */ /* 0x000fe20000000000 */
[----:B------:R-:W-:Y:S02]  /*0100*/  IMAD.MOV.U32 R5, RZ, RZ, 0x1 ;  /* 0x00000001ff057424 */ /* 0x000fe400078e00ff */
[----:B------:R-:W-:Y:S02]  /*0110*/  IMAD.MOV.U32 R3, RZ, RZ, 0x3 ;  /* 0x00000003ff037424 */ /* 0x000fe400078e00ff */
[----:B------:R-:W-:Y:S04]  /*0120*/  DEPBAR.LE SB2, 0x36 ;  /* 0x0000ad800000791a */ /* 0x000fe80000000000 */
[----:B------:R-:W2:Y:S02]  /*0130*/  UTCATOMSWS.FIND_AND_SET.ALIGN UP0, UR5, UR5 ;  /* 0x00000005000575e3 */ /* 0x000ea40008000800 */
[----:B--2---:R-:W-:-:S04]  /*0140*/  PLOP3.LUT P0, PT, PT, PT, UP0, 0x80, 0x8 ;  /* 0x000000000008781c */ /* 0x004fc80003f0f008 */
[----:B------:R-:W-:-:S04]  /*0150*/  SEL R2, RZ, 0xffffffff, !P0 ;  /* 0xffffffffff027807 */ /* 0x000fc80004000000 */
[----:B------:R-:W-:Y:S01]  /*0160*/  ISETP.NE.AND P0, PT, R2, RZ, PT ;  /* 0x000000ff0200720c */ /* 0x000fe20003f05270 */
[----:B------:R-:W-:-:S12]  /*0170*/  IMAD.U32 R2, RZ, RZ, UR5 ;  /* 0x00000005ff027e24 */ /* 0x000fd8000f8e00ff */
[----:B------:R-:W-:Y:S05]  /*0180*/  @P0 BRA `(.L_x_3) ;  /* 0x0000000000240947 */ /* 0x000fea0003800000 */
.L_x_4:
[----:B------:R-:W-:Y:S05]  /*0190*/  NANOSLEEP 0x64 ;  /* 0x000000640000795d */ /* 0x000fea0003800000 */
[----:B------:R-:W-:-:S05]  /*01a0*/  UMOV UR5, 0x2 ;  /* 0x0000000200057882 */ /* 0x000fca0000000000 */
[----:B------:R-:W-:Y:S04]  /*01b0*/  DEPBAR.LE SB2, 0x36 ;  /* 0x0000ad800000791a */ /* 0x000fe80000000000 */
[----:B------:R-:W2:Y:S02]  /*01c0*/  UTCATOMSWS.FIND_AND_SET.ALIGN UP0, UR5, UR5 ;  /* 0x00000005000575e3 */ /* 0x000ea40008000800 */
[----:B--2---:R-:W-:-:S04]  /*01d0*/  PLOP3.LUT P0, PT, PT, PT, UP0, 0x80, 0x8 ;  /* 0x000000000008781c */ /* 0x004fc80003f0f008 */
[----:B------:R-:W-:-:S04]  /*01e0*/  SEL R2, RZ, 0xffffffff, !P0 ;  /* 0xffffffffff027807 */ /* 0x000fc80004000000 */
[----:B------:R-:W-:Y:S01]  /*01f0*/  ISETP.NE.AND P0, PT, R2, RZ, PT ;  /* 0x000000ff0200720c */ /* 0x000fe20003f05270 */
[----:B------:R-:W-:-:S12]  /*0200*/  IMAD.U32 R2, RZ, RZ, UR5 ;  /* 0x00000005ff027e24 */ /* 0x000fd8000f8e00ff */
[----:B------:R-:W-:Y:S05]  /*0210*/  @!P0 BRA `(.L_x_4) ;  /* 0xfffffffc00dc8947 */ /* 0x000fea000383ffff */
.L_x_3:
[C---:B------:R-:W-:Y:S01]  /*0220*/  VIADD R4, R2.reuse, 0x10 ;  /* 0x0000001002047836 */ /* 0x040fe20000000000 */
[----:B------:R-:W-:Y:S01]  /*0230*/  UMOV UR5, 0x50 ;  /* 0x0000005000057882 */ /* 0x000fe20000000000 */
[----:B------:R-:W-:Y:S01]  /*0240*/  SHF.L.U32 R3, R3, R2, RZ ;  /* 0x0000000203037219 */ /* 0x000fe200000006ff */
[----:B------:R-:W-:Y:S01]  /*0250*/  ULEA UR5, UR6, UR5, 0x18 ;  /* 0x0000000506057291 */ /* 0x000fe2000f8ec0ff */
[----:B------:R-:W-:Y:S01]  /*0260*/  IMAD.SHL.U32 R2, R2, 0x20, RZ ;  /* 0x0000002002027824 */ /* 0x000fe200078e00ff */
[----:B------:R-:W-:-:S04]  /*0270*/  SHF.L.U32 R4, R5, R4, RZ ;  /* 0x0000000405047219 */ /* 0x000fc800000006ff */
[----:B------:R-:W-:-:S05]  /*0280*/  LOP3.LUT R3, R4, R3, RZ, 0xfc, !PT ;  /* 0x0000000304037212 */ /* 0x000fca00078efcff */
[----:B------:R2:W-:Y:S04]  /*0290*/  ATOMS.OR RZ, [UR5], R3 ;  /* 0x00000003ffff798c */ /* 0x0005e8000b000005 */
[----:B------:R2:W-:Y:S01]  /*02a0*/  STS [UR4], R2 ;  /* 0x00000002ff007988 */ /* 0x0005e20008000804 */
[----:B------:R-:W-:Y:S05]  /*02b0*/  BRA `(.L_x_2) ;  /* 0x0000000000107947 */ /* 0x000fea0003800000 */
.L_x_1:
[----:B------:R-:W-:Y:S01]  /*02c0*/  IMAD.MOV.U32 R3, RZ, RZ, -0x1 ;  /* 0xffffffffff037424 */ /* 0x000fe200078e00ff */
[----:B------:R-:W-:-:S04]  /*02d0*/  MOV R2, 0x300 ;  /* 0x0000030000027802 */ /* 0x000fc80000000f00 */
[----:B------:R2:W-:Y:S03]  /*02e0*/  STS [UR4], R3 ;  /* 0x00000003ff007988 */ /* 0x0005e60008000804 */
[----:B-12---:R-:W-:Y:S05]  /*02f0*/  CALL.REL.NOINC `($__internal_1_$__cuda_sm10x_tcgen05_guardrail_trap_phase_invalid_during_alloc) ;  /* 0x0000002800a87944 */ /* 0x006fea0003c00000 */
.L_x_2:
[----:B------:R-:W-:Y:S05]  /*0300*/  WARPSYNC.ALL ;  /* 0x0000000000007948 */ /* 0x000fea0003800000 */
[----:B------:R-:W-:Y:S01]  /*0310*/  NOP ;  /* 0x0000000000007918 */ /* 0x000fe20000000000 */
.L_x_0:
[----:B------:R-:W3:Y:S08]  /*0320*/  S2UR UR4, SR_CgaCtaId ;  /* 0x00000000000479c3 */ /* 0x000ef00000008800 */
[----:B------:R-:W-:Y:S01]  /*0330*/  BAR.SYNC.DEFER_BLOCKING 0x0 ;  /* 0x0000000000007b1d */ /* 0x000fe20000010000 */
[----:B------:R-:W-:-:S05]  /*0340*/  LOP3.LUT R36, R0, 0x7f, RZ, 0xc0, !PT ;  /* 0x0000007f00247812 */ /* 0x000fca00078ec0ff */
[----:B------:R-:W-:Y:S02]  /*0350*/  UMOV UR8, 0x400 ;  /* 0x0000040000087882 */ /* 0x000fe40000000000 */
[----:B--2---:R-:W2:Y:S08]  /*0360*/  LDC R3, c[0x0][0x398] ;  /* 0x0000e600ff037b82 */ /* 0x004eb00000000800 */
[----:B------:R-:W4:Y:S01]  /*0370*/  LDC R6, c[0x0][0x3a0] ;  /* 0x0000e800ff067b82 */ /* 0x000f220000000800 */
[----:B---3--:R-:W-:-:S07]  /*0380*/  ULEA UR8, UR4, UR8, 0x18 ;  /* 0x0000000804087291 */ /* 0x008fce000f8ec0ff */
[----:B------:R-:W3:Y:S02]  /*0390*/  S2UR UR16, SR_CTAID.Y ;  /* 0x00000000001079c3 */ /* 0x000ee40000002600 */
[----:B------:R-:W5:Y:S06]  /*03a0*/  LDS R4, [UR8] ;  /* 0x00000008ff047984 */ /* 0x000f6c0008000800 */
[----:B------:R-:W-:Y:S06]  /*03b0*/  BAR.SYNC.DEFER_BLOCKING 0x0 ;  /* 0x0000000000007b1d */ /* 0x000fec0000010000 */
[----:B------:R-:W-:Y:S05]  /*03c0*/  @P2 BRA `(.L_x_5) ;  /* 0x0000000000182947 */ /* 0x000fea0003800000 */
[----:B------:R-:W-:Y:S01]  /*03d0*/  ELECT P0, URZ, PT ;  /* 0x0000000000ff782f */ /* 0x000fe20003800000 */
[----:B------:R-:W-:Y:S01]  /*03e0*/  IMAD.MOV.U32 R2, RZ, RZ, 0x1 ;  /* 0x00000001ff027424 */ /* 0x000fe200078e00ff */
[----:B------:R-:W-:Y:S01]  /*03f0*/  UMOV UR5, 0x40 ;  /* 0x0000004000057882 */ /* 0x000fe20000000000 */
[----:B------:R-:W-:Y:S01]  /*0400*/  UVIRTCOUNT.DEALLOC.SMPOOL 0x80 ;  /* 0x000000800000784c */ /* 0x000fe20000000000 */
[----:B------:R-:W-:-:S09]  /*0410*/  ULEA UR5, UR4, UR5, 0x18 ;  /* 0x0000000504057291 */ /* 0x000fd2000f8ec0ff */
[----:B------:R5:W-:Y:S03]  /*0420*/  @P0 STS.U8 [UR5], R2 ;  /* 0x00000002ff000988 */ /* 0x000be60008000005 */
.L_x_5:
[----:B------:R-:W5:Y:S01]  /*0430*/  S2UR UR4, SR_CTAID.Z ;  /* 0x00000000000479c3 */ /* 0x000f620000002700 */
[----:B------:R-:W4:Y:S01]  /*0440*/  LDCU UR5, c[0x0][0x370] ;  /* 0x00006e00ff0577ac */ /* 0x000f220008000800 */
[C---:B------:R-:W-:Y:S01]  /*0450*/  ISETP.GE.U32.AND P0, PT, R36.reuse, 0x20, PT ;  /* 0x000000202400780c */ /* 0x040fe20003f06070 */
[----:B--2--5:R-:W-:Y:S01]  /*0460*/  VIADD R2, R3, 0xffffffff ;  /* 0xffffffff03027836 */ /* 0x024fe20000000000 */
[C---:B------:R-:W-:Y:S01]  /*0470*/  ISETP.NE.U32.AND P3, PT, R36.reuse, RZ, PT ;  /* 0x000000ff2400720c */ /* 0x040fe20003f65070 */
[----:B------:R-:W2:Y:S01]  /*0480*/  LDCU UR6, c[0x0][0x374] ;  /* 0x00006e80ff0677ac */ /* 0x000ea20008000800 */
[----:B------:R-:W-:Y:S01]  /*0490*/  LEA R10, R36, UR8, 0x2 ;  /* 0x00000008240a7c11 */ /* 0x000fe2000f8e10ff */
[----:B----4-:R-:W-:Y:S01]  /*04a0*/  VIADD R11, R6, 0xffffffff ;  /* 0xffffffff060b7836 */ /* 0x010fe20000000000 */
[----:B------:R-:W4:Y:S01]  /*04b0*/  S2UR UR13, SR_CTAID.X ;  /* 0x00000000000d79c3 */ /* 0x000f220000002500 */
[----:B------:R-:W5:Y:S01]  /*04c0*/  LDCU.64 UR14, c[0x0][0x3c0] ;  /* 0x00007800ff0e77ac */ /* 0x000f620008000a00 */
[----:B------:R-:W-:Y:S01]  /*04d0*/  R2UR UR12, R4 ;  /* 0x00000000040c72ca */ /* 0x000fe200000e0000 */
[----:B------:R-:W-:Y:S04]  /*04e0*/  BSSY.RECONVERGENT B0, `(.L_x_6) ;  /* 0x0000011000007945 */ /* 0x000fe80003800200 */
[----:B------:R3:W-:Y:S01]  /*04f0*/  @!P0 STS [R10], RZ ;  /* 0x000000ff0a008388 */ /* 0x0007e20000000800 */
[----:B------:R-:W-:-:S03]  /*0500*/  NOP ;  /* 0x0000000000007918 */ /* 0x000fc60000000000 */
[----:B------:R3:W-:Y:S02]  /*0510*/  @!P3 STS [UR8+0x24], R2 ;  /* 0x00002402ff00b988 */ /* 0x0007e40008000808 */
[----:B--23--:R-:W-:Y:S02]  /*0520*/  UIMAD UR4, UR4, UR6, UR16 ;  /* 0x00000006040472a4 */ /* 0x00cfe4000f8e0210 */
[----:B------:R2:W-:Y:S02]  /*0530*/  @!P3 STS [UR8+0x20], R11 ;  /* 0x0000200bff00b988 */ /* 0x0005e40008000808 */
[----:B----4-:R-:W-:-:S04]  /*0540*/  UIMAD UR4, UR4, UR5, UR13 ;  /* 0x00000005040472a4 */ /* 0x010fc8000f8e020d */
[----:B------:R-:W-:-:S04]  /*0550*/  UIMAD UR4, UR4, 0x180, URZ ;  /* 0x00000180040478a4 */ /* 0x000fc8000f8e02ff */
[----:B-----5:R-:W-:-:S04]  /*0560*/  UIADD3 UR10, UP0, UPT, UR4, UR14, URZ ;  /* 0x0000000e040a7290 */ /* 0x020fc8000ff1e0ff */
[----:B------:R-:W-:Y:S01]  /*0570*/  ULEA.HI.X.SX32 UR11, UR4, UR15, 0x1, UP0 ;  /* 0x0000000f040b7291 */ /* 0x000fe200080f0eff */
[----:B--2---:R-:W-:Y:S11]  /*0580*/  @P3 BRA `(.L_x_7) ;  /* 0x0000000000183947 */ /* 0x004ff60003800000 */
[----:B------:R-:W2:Y:S01]  /*0590*/  LDS R3, [UR8+0x8] ;  /* 0x00000808ff037984 */ /* 0x000ea20008000800 */
[----:B------:R-:W3:Y:S01]  /*05a0*/  LDC.64 R8, c[0x0][0x380] ;  /* 0x0000e000ff087b82 */ /* 0x000ee20000000a00 */
[----:B------:R-:W-:Y:S02]  /*05b0*/  IMAD.MOV.U32 R4, RZ, RZ, 0x70 ;  /* 0x00000070ff047424 */ /* 0x000fe400078e00ff */
[----:B---3--:R3:W-:Y:S03]  /*05c0*/  STS.64 [UR8], R8 ;  /* 0x00000008ff007988 */ /* 0x0087e60008000a08 */
[----:B--2---:R-:W-:-:S05]  /*05d0*/  LOP3.LUT R3, R3, 0x10, R4, 0xd8, !PT ;  /* 0x0000001003037812 */ /* 0x004fca00078ed804 */
[----:B------:R3:W-:Y:S02]  /*05e0*/  STS [UR8+0x8], R3 ;  /* 0x00000803ff007988 */ /* 0x0007e40008000808 */
.L_x_7:
[----:B------:R-:W-:Y:S05]  /*05f0*/  BSYNC.RECONVERGENT B0 ;  /* 0x0000000000007941 */ /* 0x000fea0003800200 */
.L_x_6:
[----:B------:R-:W-:Y:S04]  /*0600*/  BSSY.RECONVERGENT B0, `(.L_x_8) ;  /* 0x000000a000007945 */ /* 0x000fe80003800200 */
[----:B------:R-:W-:Y:S05]  /*0610*/  @P3 BRA `(.L_x_9) ;  /* 0x0000000000203947 */ /* 0x000fea0003800000 */
[----:B---3--:R-:W2:Y:S01]  /*0620*/  LDS R3, [UR8+0x34] ;  /* 0x00003408ff037984 */ /* 0x008ea20008000800 */
[----:B------:R-:W-:Y:S02]  /*0630*/  IMAD.MOV.U32 R4, RZ, RZ, 0x3f000000 ;  /* 0x3f000000ff047424 */ /* 0x000fe400078e00ff */
[----:B------:R-:W-:Y:S01]  /*0640*/  @!P3 IMAD.MOV.U32 R5, RZ, RZ, 0x3f ;  /* 0x0000003fff05b424 */ /* 0x000fe200078e00ff */
[----:B------:R-:W3:Y:S02]  /*0650*/  @!P3 LDS R8, [UR8+0x38] ;  /* 0x00003808ff08b984 */ /* 0x000ee40008000800 */
[----:B--2---:R-:W-:Y:S02]  /*0660*/  LOP3.LUT R3, R3, 0xff000000, R4, 0xb8, !PT ;  /* 0xff00000003037812 */ /* 0x004fe400078eb804 */
[----:B---3--:R-:W-:-:S03]  /*0670*/  @!P3 LOP3.LUT R4, R8, 0xff, R5, 0xb8, !PT ;  /* 0x000000ff0804b812 */ /* 0x008fc600078eb805 */
[----:B------:R2:W-:Y:S04]  /*0680*/  STS [UR8+0x34], R3 ;  /* 0x00003403ff007988 */ /* 0x0005e80008000808 */
[----:B------:R2:W-:Y:S02]  /*0690*/  @!P3 STS [UR8+0x38], R4 ;  /* 0x00003804ff00b988 */ /* 0x0005e40008000808 */
.L_x_9:
[----:B------:R-:W-:Y:S05]  /*06a0*/  BSYNC.RECONVERGENT B0 ;  /* 0x0000000000007941 */ /* 0x000fea0003800200 */
.L_x_8:
[----:B------:R-:W-:Y:S04]  /*06b0*/  BSSY.RECONVERGENT B0, `(.L_x_10) ;  /* 0x000000e000007945 */ /* 0x000fe80003800200 */
[----:B------:R-:W-:Y:S05]  /*06c0*/  @P3 BRA `(.L_x_11) ;  /* 0x0000000000303947 */ /* 0x000fea0003800000 */
[----:B--2---:R-:W2:Y:S01]  /*06d0*/  LDS R4, [UR8+0x34] ;  /* 0x00003408ff047984 */ /* 0x004ea20008000800 */
[----:B------:R-:W4:Y:S03]  /*06e0*/  LDC.64 R12, c[0x0][0x3a8] ;  /* 0x0000ea00ff0c7b82 */ /* 0x000f260000000a00 */
[----:B---3--:R-:W3:Y:S01]  /*06f0*/  LDS R3, [UR8+0x1c] ;  /* 0x00001c08ff037984 */ /* 0x008ee20008000800 */
[C---:B----4-:R-:W-:Y:S01]  /*0700*/  SHF.L.U64.HI R8, R12.reuse, 0x1, R13 ;  /* 0x000000010c087819 */ /* 0x050fe2000001020d */
[----:B------:R-:W-:-:S03]  /*0710*/  IMAD.SHL.U32 R5, R12, 0x2, RZ ;  /* 0x000000020c057824 */ /* 0x000fc600078e00ff */
[--C-:B------:R-:W-:Y:S02]  /*0720*/  SHF.R.U32.HI R12, RZ, 0x4, R8.reuse ;  /* 0x00000004ff0c7819 */ /* 0x100fe40000011608 */
[----:B------:R-:W-:-:S05]  /*0730*/  SHF.R.U64 R5, R5, 0x4, R8 ;  /* 0x0000000405057819 */ /* 0x000fca0000001208 */
[----:B------:R4:W-:Y:S01]  /*0740*/  STS [UR8+0xc], R5 ;  /* 0x00000c05ff007988 */ /* 0x0009e20008000808 */
[----:B--2---:R-:W-:Y:S02]  /*0750*/  LOP3.LUT R4, R4, 0x7, RZ, 0xb8, !PT ;  /* 0x0000000704047812 */ /* 0x004fe400078eb8ff */
[----:B---3--:R-:W-:-:S03]  /*0760*/  LOP3.LUT R3, R3, 0xf, R12, 0xb8, !PT ;  /* 0x0000000f03037812 */ /* 0x008fc600078eb80c */
[----:B------:R4:W-:Y:S04]  /*0770*/  STS [UR8+0x34], R4 ;  /* 0x00003404ff007988 */ /* 0x0009e80008000808 */
[----:B------:R4:W-:Y:S02]  /*0780*/  STS [UR8+0x1c], R3 ;  /* 0x00001c03ff007988 */ /* 0x0009e40008000808 */
.L_x_11:
[----:B------:R-:W-:Y:S05]  /*0790*/  BSYNC.RECONVERGENT B0 ;  /* 0x0000000000007941 */ /* 0x000fea0003800200 */
.L_x_10:
[----:B------:R-:W-:Y:S04]  /*07a0*/  BSSY.RECONVERGENT B1, `(.L_x_12) ;  /* 0x000001a000017945 */ /* 0x000fe80003800200 */
[----:B------:R-:W-:Y:S04]  /*07b0*/  BSSY.RELIABLE B0, `(.L_x_13) ;  /* 0x0000015000007945 */ /* 0x000fe80003800100 */
[----:B------:R-:W-:Y:S05]  /*07c0*/  @P3 BRA `(.L_x_14) ;  /* 0x0000000000203947 */ /* 0x000fea0003800000 */
[----:B--234-:R-:W2:Y:S02]  /*07d0*/  LDS R3, [UR8+0x34] ;  /* 0x00003408ff037984 */ /* 0x01cea40008000800 */
[----:B--2---:R-:W-:-:S05]  /*07e0*/  LOP3.LUT R3, R3, 0x38, RZ, 0xb8, !PT ;  /* 0x0000003803037812 */ /* 0x004fca00078eb8ff */
[----:B------:R2:W-:Y:S01]  /*07f0*/  STS [UR8+0x34], R3 ;  /* 0x00003403ff007988 */ /* 0x0005e20008000808 */
[----:B------:R-:W-:Y:S05]  /*0800*/  @P3 BRA `(.L_x_15) ;  /* 0x0000000000203947 */ /* 0x000fea0003800000 */
[----:B--2---:R-:W2:Y:S01]  /*0810*/  LDS R3, [UR8+0x8] ;  /* 0x00000808ff037984 */ /* 0x004ea20008000800 */
[----:B------:R-:W-:-:S05]  /*0820*/  IMAD.MOV.U32 R4, RZ, RZ, 0x780 ;  /* 0x00000780ff047424 */ /* 0x000fca00078e00ff */
[----:B--2---:R-:W-:-:S05]  /*0830*/  LOP3.LUT R3, R3, 0x300, R4, 0xd8, !PT ;  /* 0x0000030003037812 */ /* 0x004fca00078ed804 */
[----:B------:R5:W-:Y:S02]  /*0840*/  STS [UR8+0x8], R3 ;  /* 0x00000803ff007988 */ /* 0x000be40008000808 */
.L_x_14:
[----:B------:R-:W-:Y:S05]  /*0850*/  @P3 BRA `(.L_x_16) ;  /* 0x0000000000283947 */ /* 0x000fea0003800000 */
[----:B--2345:R-:W2:Y:S02]  /*0860*/  LDS R3, [UR8+0x8] ;  /* 0x00000808ff037984 */ /* 0x03cea40008000800 */
[----:B--2---:R-:W-:-:S05]  /*0870*/  LOP3.LUT R3, R3, 0x1800, RZ, 0xb8, !PT ;  /* 0x0000180003037812 */ /* 0x004fca00078eb8ff */
[----:B------:R3:W-:Y:S02]  /*0880*/  STS [UR8+0x8], R3 ;  /* 0x00000803ff007988 */ /* 0x0007e40008000808 */
.L_x_15:
[----:B------:R-:W-:Y:S05]  /*0890*/  @P3 BREAK.RELIABLE B0 ;  /* 0x0000000000003942 */ /* 0x000fea0003800100 */
[----:B------:R-:W-:Y:S05]  /*08a0*/  @P3 BRA `(.L_x_17) ;  /* 0x0000000000243947 */ /* 0x000fea0003800000 */
[----:B------:R-:W4:Y:S01]  /*08b0*/  LDS R4, [UR8+0x8] ;  /* 0x00000808ff047984 */ /* 0x000f220008000800 */
[----:B--23--:R-:W-:-:S05]  /*08c0*/  IMAD.MOV.U32 R3, RZ, RZ, 0x6000 ;  /* 0x00006000ff037424 */ /* 0x00cfca00078e00ff */
[----:B----4-:R-:W-:-:S04]  /*08d0*/  LOP3.LUT R3, R4, 0x6000, R3, 0xd8, !PT ;  /* 0x0000600004037812 */ /* 0x010fc800078ed803 */
[----:B------:R-:W-:-:S05]  /*08e0*/  LOP3.LUT R3, R3, 0x400000, RZ, 0xb8, !PT ;  /* 0x0040000003037812 */ /* 0x000fca00078eb8ff */
[----:B------:R2:W-:Y:S02]  /*08f0*/  STS [UR8+0x8], R3 ;  /* 0x00000803ff007988 */ /* 0x0005e40008000808 */
.L_x_16:
[----:B------:R-:W-:Y:S05]  /*0900*/  BSYNC.RELIABLE B0 ;  /* 0x0000000000007941 */ /* 0x000fea0003800100 */
.L_x_13:
[----:B--2345:R-:W2:Y:S02]  /*0910*/  @!P3 LDS R3, [UR8+0x8] ;  /* 0x00000808ff03b984 */ /* 0x03cea40008000800 */
[----:B--2---:R-:W-:-:S05]  /*0920*/  @!P3 LOP3.LUT R3, R3, 0x8000, RZ, 0xb8, !PT ;  /* 0x000080000303b812 */ /* 0x004fca00078eb8ff */
[----:B------:R4:W-:Y:S02]  /*0930*/  @!P3 STS [UR8+0x8], R3 ;  /* 0x00000803ff00b988 */ /* 0x0009e40008000808 */
.L_x_17:
[----:B------:R-:W-:Y:S05]  /*0940*/  BSYNC.RECONVERGENT B1 ;  /* 0x0000000000017941 */ /* 0x000fea0003800200 */
.L_x_12:
[----:B------:R-:W-:Y:S05]  /*0950*/  WARPSYNC.ALL ;  /* 0x0000000000007948 */ /* 0x000fea0003800000 */
[----:B------:R-:W-:Y:S01]  /*0960*/  NOP ;  /* 0x0000000000007918 */ /* 0x000fe20000000000 */
[----:B--234-:R-:W2:Y:S02]  /*0970*/  LDC R3, c[0x0][0x39c] ;  /* 0x0000e700ff037b82 */ /* 0x01cea40000000800 */
[----:B--2---:R-:W-:Y:S01]  /*0980*/  VIADD R3, R3, 0xffffffff ;  /* 0xffffffff03037836 */ /* 0x004fe20000000000 */
[----:B------:R-:W-:Y:S06]  /*0990*/  @P0 BRA `(.L_x_18) ;  /* 0x0000000000300947 */ /* 0x000fec0003800000 */
[----:B------:R-:W2:Y:S01]  /*09a0*/  S2R R4, SR_LANEID ;  /* 0x0000000000047919 */ /* 0x000ea20000000000 */
[----:B------:R-:W-:Y:S05]  /*09b0*/  WARPSYNC.ALL ;  /* 0x0000000000007948 */ /* 0x000fea0003800000 */
[----:B------:R-:W-:Y:S01]  /*09c0*/  NOP ;  /* 0x0000000000007918 */ /* 0x000fe20000000000 */
[----:B--2---:R-:W-:-:S05]  /*09d0*/  IMAD.SHL.U32 R7, R4, 0x4, RZ ;  /* 0x0000000404077824 */ /* 0x004fca00078e00ff */
[----:B------:R-:W2:Y:S01]  /*09e0*/  LDS R9, [R7+UR8] ;  /* 0x0000000807097984 */ /* 0x000ea20008000800 */
[----:B------:R-:W-:-:S05]  /*09f0*/  IADD3 R4, P1, PT, R7, UR10, RZ ;  /* 0x0000000a07047c10 */ /* 0x000fca000ff3e0ff */
[----:B------:R-:W-:-:S05]  /*0a00*/  IMAD.X R5, RZ, RZ, UR11, P1 ;  /* 0x0000000bff057e24 */ /* 0x000fca00088e06ff */
[----:B--2---:R2:W3:Y:S01]  /*0a10*/  ATOMG.E.EXCH.STRONG.GPU PT, RZ, [R4], R9 ;  /* 0x0000000904ff73a8 */ /* 0x0044e200041ee100 */
[----:B------:R-:W-:-:S04]  /*0a20*/  DEPBAR {5,4,3,2,1,0} ;  /* 0x0000003f0000791a */ /* 0x000fc80000000000 */
[----:B------:R-:W4:Y:S02]  /*0a30*/  CCTL.E.C.LDCU.IV.DEEP [UR10] ;  /* 0x000000000a007540 */ /* 0x000f240009c08000 */
[----:B----4-:R2:W-:Y:S01]  /*0a40*/  UTMACCTL.IV [UR10] ;  /* 0x000000000a0079b9 */ /* 0x0105e20008000000 */
[----:B------:R-:W-:Y:S01]  /*0a50*/  NOP ;  /* 0x0000000000007918 */ /* 0x000fe20000000000 */
.L_x_18:
[----:B------:R-:W-:Y:S05]  /*0a60*/  @P0 BRA `(.L_x_19) ;  /* 0x00000000000c0947 */ /* 0x000fea0003800000 */
[----:B------:R0:W-:Y:S01]  /*0a70*/  UTMACMDFLUSH ;  /* 0x00000000000079b7 */ /* 0x0001e20000000000 */
[----:B------:R-:W-:Y:S05]  /*0a80*/  @P0 BRA `(.L_x_19) ;  /* 0x0000000000040947 */ /* 0x000fea0003800000 */
[----:B------:R-:W-:-:S04]  /*0a90*/  DEPBAR.LE SB0, 0x0 ;  /* 0x000080000000791a */ /* 0x000fc80000000000 */
.L_x_19:
[----:B------:R-:W-:Y:S05]  /*0aa0*/  WARPSYNC.ALL ;  /* 0x0000000000007948 */ /* 0x000fea0003800000 */
[----:B------:R-:W-:Y:S01]  /*0ab0*/  NOP ;  /* 0x0000000000007918 */ /* 0x000fe20000000000 */
[----:B---3--:R-:W-:Y:S06]  /*0ac0*/  BAR.SYNC.DEFER_BLOCKING 0x0 ;  /* 0x0000000000007b1d */ /* 0x008fec0000010000 */
[----:B------:R-:W-:Y:S02]  /*0ad0*/  BSSY.RECONVERGENT B1, `(.L_x_20) ;  /* 0x000000b000017945 */ /* 0x000fe40003800200 */
[----:B------:R-:W-:Y:S06]  /*0ae0*/  BAR.SYNC.DEFER_BLOCKING 0x0 ;  /* 0x0000000000007b1d */ /* 0x000fec0000010000 */
[----:B------:R3:W-:Y:S01]  /*0af0*/  @!P0 STS [R10], RZ ;  /* 0x000000ff0a008388 */ /* 0x0007e20000000800 */
[----:B------:R-:W-:Y:S01]  /*0b00*/  NOP ;  /* 0x0000000000007918 */ /* 0x000fe20000000000 */
[----:B------:R-:W-:Y:S05]  /*0b10*/  @P3 BRA `(.L_x_21) ;  /* 0x0000000000183947 */ /* 0x000fea0003800000 */
[----:B--2---:R-:W2:Y:S01]  /*0b20*/  LDS R4, [UR8+0x8] ;  /* 0x00000808ff047984 */ /* 0x004ea20008000800 */
[----:B------:R-:W4:Y:S01]  /*0b30*/  LDC.64 R8, c[0x0][0x388] ;  /* 0x0000e200ff087b82 */ /* 0x000f220000000a00 */
[----:B------:R-:W-:Y:S02]  /*0b40*/  IMAD.MOV.U32 R5, RZ, RZ, 0x70 ;  /* 0x00000070ff057424 */ /* 0x000fe400078e00ff */
[----:B----4-:R4:W-:Y:S03]  /*0b50*/  STS.64 [UR8], R8 ;  /* 0x00000008ff007988 */ /* 0x0109e60008000a08 */
[----:B--2---:R-:W-:-:S05]  /*0b60*/  LOP3.LUT R4, R4, 0x10, R5, 0xd8, !PT ;  /* 0x0000001004047812 */ /* 0x004fca00078ed805 */
[----:B------:R4:W-:Y:S02]  /*0b70*/  STS [UR8+0x8], R4 ;  /* 0x00000804ff007988 */ /* 0x0009e40008000808 */
.L_x_21:
[----:B--2---:R-:W-:Y:S05]  /*0b80*/  BSYNC.RECONVERGENT B1 ;  /* 0x0000000000017941 */ /* 0x004fea0003800200 */
.L_x_20:
[----:B------:R-:W-:Y:S04]  /*0b90*/  BSSY.RECONVERGENT B1, `(.L_x_22) ;  /* 0x000000a000017945 */ /* 0x000fe80003800200 */
[----:B------:R-:W-:Y:S05]  /*0ba0*/  @P3 BRA `(.L_x_23) ;  /* 0x0000000000203947 */ /* 0x000fea0003800000 */
[----:B----4-:R-:W2:Y:S01]  /*0bb0*/  LDS R4, [UR8+0x34] ;  /* 0x00003408ff047984 */ /* 0x010ea20008000800 */
[----:B------:R-:W-:Y:S02]  /*0bc0*/  IMAD.MOV.U32 R7, RZ, RZ, 0x3f000000 ;  /* 0x3f000000ff077424 */ /* 0x000fe400078e00ff */
[----:B------:R-:W-:Y:S01]  /*0bd0*/  @!P3 IMAD.MOV.U32 R5, RZ, RZ, 0x7f ;  /* 0x0000007fff05b424 */ /* 0x000fe200078e00ff */
[----:B------:R-:W4:Y:S02]  /*0be0*/  @!P3 LDS R8, [UR8+0x38] ;  /* 0x00003808ff08b984 */ /* 0x000f240008000800 */
[----:B--2---:R-:W-:Y:S02]  /*0bf0*/  LOP3.LUT R4, R4, 0xff000000, R7, 0xb8, !PT ;  /* 0xff00000004047812 */ /* 0x004fe400078eb807 */
[----:B----4-:R-:W-:-:S03]  /*0c00*/  @!P3 LOP3.LUT R5, R8, 0xff, R5, 0xb8, !PT ;  /* 0x000000ff0805b812 */ /* 0x010fc600078eb805 */
[----:B------:R2:W-:Y:S04]  /*0c10*/  STS [UR8+0x34], R4 ;  /* 0x00003404ff007988 */ /* 0x0005e80008000808 */
[----:B------:R2:W-:Y:S02]  /*0c20*/  @!P3 STS [UR8+0x38], R5 ;  /* 0x00003805ff00b988 */ /* 0x0005e40008000808 */
.L_x_23:
[----:B------:R-:W-:Y:S05]  /*0c30*/  BSYNC.RECONVERGENT B1 ;  /* 0x0000000000017941 */ /* 0x000fea0003800200 */
.L_x_22:
[----:B------:R-:W-:Y:S04]  /*0c40*/  BSSY.RECONVERGENT B1, `(.L_x_24) ;  /* 0x0000004000017945 */ /* 0x000fe80003800200 */
[----:B------:R-:W-:Y:S05]  /*0c50*/  @P3 BRA `(.L_x_25) ;  /* 0x0000000000083947 */ /* 0x000fea0003800000 */
[----:B------:R5:W-:Y:S04]  /*0c60*/  STS [UR8+0x24], R11 ;  /* 0x0000240bff007988 */ /* 0x000be80008000808 */
[----:B------:R5:W-:Y:S02]  /*0c70*/  STS [UR8+0x20], R3 ;  /* 0x00002003ff007988 */ /* 0x000be40008000808 */
.L_x_25:
[----:B------:R-:W-:Y:S05]  /*0c80*/  BSYNC.RECONVERGENT B1 ;  /* 0x0000000000017941 */ /* 0x000fea0003800200 */
.L_x_24:
[----:B------:R-:W-:Y:S04]  /*0c90*/  BSSY.RECONVERGENT B1, `(.L_x_26) ;  /* 0x000000e000017945 */ /* 0x000fe80003800200 */
[----:B------:R-:W-:Y:S05]  /*0ca0*/  @P3 BRA `(.L_x_27) ;  /* 0x0000000000303947 */ /* 0x000fea0003800000 */
[----:B--2---:R-:W2:Y:S01]  /*0cb0*/  LDS R5, [UR8+0x34] ;  /* 0x00003408ff057984 */ /* 0x004ea20008000800 */
[----:B------:R-:W3:Y:S03]  /*0cc0*/  LDC.64 R12, c[0x0][0x3b0] ;  /* 0x0000ec00ff0c7b82 */ /* 0x000ee60000000a00 */
[----:B----4-:R-:W4:Y:S01]  /*0cd0*/  LDS R4, [UR8+0x1c] ;  /* 0x00001c08ff047984 */ /* 0x010f220008000800 */
[C---:B---3--:R-:W-:Y:S01]  /*0ce0*/  SHF.L.U64.HI R8, R12.reuse, 0x1, R13 ;  /* 0x000000010c087819 */ /* 0x048fe2000001020d */
[----:B------:R-:W-:-:S03]  /*0cf0*/  IMAD.SHL.U32 R7, R12, 0x2, RZ ;  /* 0x000000020c077824 */ /* 0x000fc600078e00ff */
[--C-:B------:R-:W-:Y:S02]  /*0d00*/  SHF.R.U32.HI R9, RZ, 0x4, R8.reuse ;  /* 0x00000004ff097819 */ /* 0x100fe40000011608 */
[----:B------:R-:W-:-:S05]  /*0d10*/  SHF.R.U64 R7, R7, 0x4, R8 ;  /* 0x0000000407077819 */ /* 0x000fca0000001208 */
[----:B------:R3:W-:Y:S01]  /*0d20*/  STS [UR8+0xc], R7 ;  /* 0x00000c07ff007988 */ /* 0x0007e20008000808 */
[----:B--2---:R-:W-:Y:S02]  /*0d30*/  LOP3.LUT R5, R5, 0x7, RZ, 0xb8, !PT ;  /* 0x0000000705057812 */ /* 0x004fe400078eb8ff */
[----:B----4-:R-:W-:-:S03]  /*0d40*/  LOP3.LUT R4, R4, 0xf, R9, 0xb8, !PT ;  /* 0x0000000f04047812 */ /* 0x010fc600078eb809 */
[----:B------:R3:W-:Y:S04]  /*0d50*/  STS [UR8+0x34], R5 ;  /* 0x00003405ff007988 */ /* 0x0007e80008000808 */
[----:B------:R3:W-:Y:S02]  /*0d60*/  STS [UR8+0x1c], R4 ;  /* 0x00001c04ff007988 */ /* 0x0007e40008000808 */
.L_x_27:
[----:B------:R-:W-:Y:S05]  /*0d70*/  BSYNC.RECONVERGENT B1 ;  /* 0x0000000000017941 */ /* 0x000fea0003800200 */
.L_x_26:
        /* <DEDUP_REMOVED lines=11> */
.L_x_30:
[----:B------:R-:W-:Y:S05]  /*0e30*/  @P3 BRA `(.L_x_32) ;  /* 0x0000000000283947 */ /* 0x000fea0003800000 */
[----:B--234-:R-:W2:Y:S02]  /*0e40*/  LDS R4, [UR8+0x8] ;  /* 0x00000808ff047984 */ /* 0x01cea40008000800 */
[----:B--2---:R-:W-:-:S05]  /*0e50*/  LOP3.LUT R4, R4, 0x1800, RZ, 0xb8, !PT ;  /* 0x0000180004047812 */ /* 0x004fca00078eb8ff */
[----:B------:R3:W-:Y:S02]  /*0e60*/  STS [UR8+0x8], R4 ;  /* 0x00000804ff007988 */ /* 0x0007e40008000808 */
.L_x_31:
[----:B------:R-:W-:Y:S05]  /*0e70*/  @P3 BREAK.RELIABLE B1 ;  /* 0x0000000000013942 */ /* 0x000fea0003800100 */
[----:B------:R-:W-:Y:S05]  /*0e80*/  @P3 BRA `(.L_x_33) ;  /* 0x0000000000243947 */ /* 0x000fea0003800000 */
[----:B--23--:R-:W2:Y:S01]  /*0e90*/  LDS R4, [UR8+0x8] ;  /* 0x00000808ff047984 */ /* 0x00cea20008000800 */
[----:B------:R-:W-:-:S05]  /*0ea0*/  IMAD.MOV.U32 R5, RZ, RZ, 0x6000 ;  /* 0x00006000ff057424 */ /* 0x000fca00078e00ff */
[----:B--2---:R-:W-:-:S04]  /*0eb0*/  LOP3.LUT R4, R4, 0x6000, R5, 0xd8, !PT ;  /* 0x0000600004047812 */ /* 0x004fc800078ed805 */
[----:B------:R-:W-:-:S05]  /*0ec0*/  LOP3.LUT R4, R4, 0x400000, RZ, 0xb8, !PT ;  /* 0x0040000004047812 */ /* 0x000fca00078eb8ff */
[----:B------:R2:W-:Y:S02]  /*0ed0*/  STS [UR8+0x8], R4 ;  /* 0x00000804ff007988 */ /* 0x0005e40008000808 */
.L_x_32:
[----:B------:R-:W-:Y:S05]  /*0ee0*/  BSYNC.RELIABLE B1 ;  /* 0x0000000000017941 */ /* 0x000fea0003800100 */
.L_x_29:
[----:B--234-:R-:W2:Y:S02]  /*0ef0*/  @!P3 LDS R4, [UR8+0x8] ;  /* 0x00000808ff04b984 */ /* 0x01cea40008000800 */
[----:B--2---:R-:W-:-:S05]  /*0f00*/  @!P3 LOP3.LUT R4, R4, 0x8000, RZ, 0xb8, !PT ;  /* 0x000080000404b812 */ /* 0x004fca00078eb8ff */
[----:B------:R4:W-:Y:S02]  /*0f10*/  @!P3 STS [UR8+0x8], R4 ;  /* 0x00000804ff00b988 */ /* 0x0009e40008000808 */
.L_x_33:
[----:B------:R-:W-:Y:S05]  /*0f20*/  BSYNC.RECONVERGENT B2 ;  /* 0x0000000000027941 */ /* 0x000fea0003800200 */
.L_x_28:
[----:B------:R-:W-:Y:S05]  /*0f30*/  WARPSYNC.ALL ;  /* 0x0000000000007948 */ /* 0x000fea0003800000 */
[----:B------:R-:W-:Y:S01]  /*0f40*/  NOP ;  /* 0x0000000000007918 */ /* 0x000fe20000000000 */
[----:B------:R-:W-:-:S04]  /*0f50*/  UIADD3 UR5, UPT, UPT, UR4, 0x80, URZ ;  /* 0x0000008004057890 */ /* 0x000fc8000fffe0ff */
[----:B------:R-:W-:-:S04]  /*0f60*/  UIADD3 UR32, UP0, UPT, UR5, UR14, URZ ;  /* 0x0000000e05207290 */ /* 0x000fc8000ff1e0ff */
[----:B------:R-:W-:Y:S01]  /*0f70*/  ULEA.HI.X.SX32 UR33, UR5, UR15, 0x1, UP0 ;  /* 0x0000000f05217291 */ /* 0x000fe200080f0eff */
[----:B------:R-:W-:Y:S11]  /*0f80*/  @P0 BRA `(.L_x_34) ;  /* 0x0000000000300947 */ /* 0x000ff60003800000 */
[----:B--234-:R-:W2:Y:S01]  /*0f90*/  S2R R4, SR_LANEID ;  /* 0x0000000000047919 */ /* 0x01cea20000000000 */
        /* <DEDUP_REMOVED lines=11> */
.L_x_34:
[----:B------:R-:W-:Y:S05]  /*1050*/  @P0 BRA `(.L_x_35) ;  /* 0x00000000000c0947 */ /* 0x000fea0003800000 */
[----:B------:R0:W-:Y:S01]  /*1060*/  UTMACMDFLUSH ;  /* 0x00000000000079b7 */ /* 0x0001e20000000000 */
[----:B------:R-:W-:Y:S05]  /*1070*/  @P0 BRA `(.L_x_35) ;  /* 0x0000000000040947 */ /* 0x000fea0003800000 */
[----:B------:R-:W-:-:S04]  /*1080*/  DEPBAR.LE SB0, 0x0 ;  /* 0x000080000000791a */ /* 0x000fc80000000000 */
.L_x_35:
        /* <DEDUP_REMOVED lines=8> */
[----:B--2-4-:R-:W2:Y:S01]  /*1110*/  LDS R4, [UR8+0x8] ;  /* 0x00000808ff047984 */ /* 0x014ea20008000800 */
[----:B------:R-:W4:Y:S01]  /*1120*/  LDC.64 R8, c[0x0][0x390] ;  /* 0x0000e400ff087b82 */ /* 0x000f220000000a00 */
[----:B------:R-:W-:Y:S02]  /*1130*/  IMAD.MOV.U32 R5, RZ, RZ, 0x70 ;  /* 0x00000070ff057424 */ /* 0x000fe400078e00ff */
[----:B----4-:R4:W-:Y:S03]  /*1140*/  STS.64 [UR8], R8 ;  /* 0x00000008ff007988 */ /* 0x0109e60008000a08 */
[----:B--2---:R-:W-:-:S05]  /*1150*/  LOP3.LUT R4, R4, 0x10, R5, 0xd8, !PT ;  /* 0x0000001004047812 */ /* 0x004fca00078ed805 */
[----:B------:R4:W-:Y:S02]  /*1160*/  STS [UR8+0x8], R4 ;  /* 0x00000804ff007988 */ /* 0x0009e40008000808 */
.L_x_37:
[----:B--2---:R-:W-:Y:S05]  /*1170*/  BSYNC.RECONVERGENT B2 ;  /* 0x0000000000027941 */ /* 0x004fea0003800200 */
.L_x_36:
[----:B------:R-:W-:Y:S04]  /*1180*/  BSSY.RECONVERGENT B3, `(.L_x_38) ;  /* 0x0000011000037945 */ /* 0x000fe80003800200 */
[----:B------:R-:W-:Y:S04]  /*1190*/  BSSY.RELIABLE B2, `(.L_x_39) ;  /* 0x000000e000027945 */ /* 0x000fe80003800100 */
[----:B------:R-:W-:Y:S05]  /*11a0*/  @P3 BRA `(.L_x_40) ;  /* 0x0000000000243947 */ /* 0x000fea0003800000 */
[----:B----4-:R-:W2:Y:S01]  /*11b0*/  LDS R4, [UR8+0x34] ;  /* 0x00003408ff047984 */ /* 0x010ea20008000800 */
[----:B------:R-:W-:-:S05]  /*11c0*/  IMAD.MOV.U32 R5, RZ, RZ, 0x3f000000 ;  /* 0x3f000000ff057424 */ /* 0x000fca00078e00ff */
[----:B--2---:R-:W-:-:S05]  /*11d0*/  LOP3.LUT R4, R4, 0xff000000, R5, 0xb8, !PT ;  /* 0xff00000004047812 */ /* 0x004fca00078eb805 */
[----:B------:R2:W-:Y:S01]  /*11e0*/  STS [UR8+0x34], R4 ;  /* 0x00003404ff007988 */ /* 0x0005e20008000808 */
[----:B------:R-:W-:Y:S05]  /*11f0*/  @P3 BRA `(.L_x_41) ;  /* 0x00000000001c3947 */ /* 0x000fea0003800000 */
[----:B--2---:R-:W2:Y:S01]  /*1200*/  LDS R4, [UR8+0x38] ;  /* 0x00003808ff047984 */ /* 0x004ea20008000800 */
[----:B------:R-:W-:-:S05]  /*1210*/  IMAD.MOV.U32 R5, RZ, RZ, 0x3f ;  /* 0x0000003fff057424 */ /* 0x000fca00078e00ff */
[----:B--2---:R-:W-:-:S05]  /*1220*/  LOP3.LUT R4, R4, 0xff, R5, 0xb8, !PT ;  /* 0x000000ff04047812 */ /* 0x004fca00078eb805 */
[----:B------:R2:W-:Y:S02]  /*1230*/  STS [UR8+0x38], R4 ;  /* 0x00003804ff007988 */ /* 0x0005e40008000808 */
.L_x_40:
[----:B------:R-:W-:Y:S05]  /*1240*/  @P3 BREAK.RELIABLE B2 ;  /* 0x0000000000023942 */ /* 0x000fea0003800100 */
[----:B------:R-:W-:Y:S05]  /*1250*/  @P3 BRA `(.L_x_42) ;  /* 0x00000000000c3947 */ /* 0x000fea0003800000 */
[----:B------:R2:W-:Y:S02]  /*1260*/  STS [UR8+0x20], R3 ;  /* 0x00002003ff007988 */ /* 0x0005e40008000808 */
.L_x_41:
[----:B------:R-:W-:Y:S05]  /*1270*/  BSYNC.RELIABLE B2 ;  /* 0x0000000000027941 */ /* 0x000fea0003800100 */
.L_x_39:
[----:B------:R2:W-:Y:S02]  /*1280*/  @!P3 STS [UR8+0x24], R2 ;  /* 0x00002402ff00b988 */ /* 0x0005e40008000808 */
.L_x_42:
[----:B------:R-:W-:Y:S05]  /*1290*/  BSYNC.RECONVERGENT B3 ;  /* 0x0000000000037941 */ /* 0x000fea0003800200 */
.L_x_38:
[----:B------:R-:W-:Y:S05]  /*12a0*/  WARPSYNC.ALL ;  /* 0x0000000000007948 */ /* 0x000fea0003800000 */
[----:B------:R-:W-:Y:S01]  /*12b0*/  NOP ;  /* 0x0000000000007918 */ /* 0x000fe20000000000 */
[----:B------:R-:W-:Y:S04]  /*12c0*/  BSSY.RECONVERGENT B3, `(.L_x_43) ;  /* 0x000000e000037945 */ /* 0x000fe80003800200 */
[----:B------:R-:W-:Y:S05]  /*12d0*/  @P3 BRA `(.L_x_44) ;  /* 0x0000000000303947 */ /* 0x000fea0003800000 */
[----:B--2--5:R-:W2:Y:S01]  /*12e0*/  LDS R3, [UR8+0x34] ;  /* 0x00003408ff037984 */ /* 0x024ea20008000800 */
[----:B----4-:R-:W4:Y:S03]  /*12f0*/  LDC.64 R4, c[0x0][0x3b8] ;  /* 0x0000ee00ff047b82 */ /* 0x010f260000000a00 */
[----:B------:R-:W5:Y:S01]  /*1300*/  LDS R2, [UR8+0x1c] ;  /* 0x00001c08ff027984 */ /* 0x000f620008000800 */
[C---:B----4-:R-:W-:Y:S01]  /*1310*/  SHF.L.U64.HI R5, R4.reuse, 0x1, R5 ;  /* 0x0000000104057819 */ /* 0x050fe20000010205 */
[----:B------:R-:W-:-:S03]  /*1320*/  IMAD.SHL.U32 R4, R4, 0x2, RZ ;  /* 0x0000000204047824 */ /* 0x000fc600078e00ff */
[--C-:B------:R-:W-:Y:S02]  /*1330*/  SHF.R.U32.HI R7, RZ, 0x4, R5.reuse ;  /* 0x00000004ff077819 */ /* 0x100fe40000011605 */
[----:B------:R-:W-:-:S05]  /*1340*/  SHF.R.U64 R4, R4, 0x4, R5 ;  /* 0x0000000404047819 */ /* 0x000fca0000001205 */
[----:B------:R4:W-:Y:S01]  /*1350*/  STS [UR8+0xc], R4 ;  /* 0x00000c04ff007988 */ /* 0x0009e20008000808 */
[----:B--2---:R-:W-:Y:S02]  /*1360*/  LOP3.LUT R3, R3, 0x7, RZ, 0xb8, !PT ;  /* 0x0000000703037812 */ /* 0x004fe400078eb8ff */
[----:B-----5:R-:W-:-:S03]  /*1370*/  LOP3.LUT R2, R2, 0xf, R7, 0xb8, !PT ;  /* 0x0000000f02027812 */ /* 0x020fc600078eb807 */
[----:B------:R4:W-:Y:S04]  /*1380*/  STS [UR8+0x34], R3 ;  /* 0x00003403ff007988 */ /* 0x0009e80008000808 */
[----:B------:R4:W-:Y:S02]  /*1390*/  STS [UR8+0x1c], R2 ;  /* 0x00001c02ff007988 */ /* 0x0009e40008000808 */
.L_x_44:
[----:B------:R-:W-:Y:S05]  /*13a0*/  BSYNC.RECONVERGENT B3 ;  /* 0x0000000000037941 */ /* 0x000fea0003800200 */
.L_x_43:
[----:B------:R-:W-:Y:S04]  /*13b0*/  BSSY.RECONVERGENT B4, `(.L_x_45) ;  /* 0x000001a000047945 */ /* 0x000fe80003800200 */
[----:B------:R-:W-:Y:S04]  /*13c0*/  BSSY.RELIABLE B3, `(.L_x_46) ;  /* 0x0000015000037945 */ /* 0x000fe80003800100 */
[----:B------:R-:W-:Y:S05]  /*13d0*/  @P3 BRA `(.L_x_47) ;  /* 0x0000000000203947 */ /* 0x000fea0003800000 */
[----:B--2-4-:R-:W2:Y:S02]  /*13e0*/  LDS R2, [UR8+0x34] ;  /* 0x00003408ff027984 */ /* 0x014ea40008000800 */
[----:B--2---:R-:W-:-:S05]  /*13f0*/  LOP3.LUT R2, R2, 0x38, RZ, 0xb8, !PT ;  /* 0x0000003802027812 */ /* 0x004fca00078eb8ff */
[----:B------:R2:W-:Y:S01]  /*1400*/  STS [UR8+0x34], R2 ;  /* 0x00003402ff007988 */ /* 0x0005e20008000808 */
[----:B------:R-:W-:Y:S05]  /*1410*/  @P3 BRA `(.L_x_48) ;  /* 0x0000000000203947 */ /* 0x000fea0003800000 */
[----:B--2---:R-:W2:Y:S01]  /*1420*/  LDS R2, [UR8+0x8] ;  /* 0x00000808ff027984 */ /* 0x004ea20008000800 */
[----:B-----5:R-:W-:-:S05]  /*1430*/  IMAD.MOV.U32 R3, RZ, RZ, 0x780 ;  /* 0x00000780ff037424 */ /* 0x020fca00078e00ff */
[----:B--2---:R-:W-:-:S05]  /*1440*/  LOP3.LUT R2, R2, 0x300, R3, 0xd8, !PT ;  /* 0x0000030002027812 */ /* 0x004fca00078ed803 */
[----:B------:R2:W-:Y:S02]  /*1450*/  STS [UR8+0x8], R2 ;  /* 0x00000802ff007988 */ /* 0x0005e40008000808 */
.L_x_47:
[----:B------:R-:W-:Y:S05]  /*1460*/  @P3 BRA `(.L_x_49) ;  /* 0x0000000000283947 */ /* 0x000fea0003800000 */
[----:B--2-4-:R-:W2:Y:S02]  /*1470*/  LDS R2, [UR8+0x8] ;  /* 0x00000808ff027984 */ /* 0x014ea40008000800 */
[----:B--2---:R-:W-:-:S05]  /*1480*/  LOP3.LUT R2, R2, 0x1800, RZ, 0xb8, !PT ;  /* 0x0000180002027812 */ /* 0x004fca00078eb8ff */
[----:B------:R4:W-:Y:S02]  /*1490*/  STS [UR8+0x8], R2 ;  /* 0x00000802ff007988 */ /* 0x0009e40008000808 */
.L_x_48:
[----:B------:R-:W-:Y:S05]  /*14a0*/  @P3 BREAK.RELIABLE B3 ;  /* 0x0000000000033942 */ /* 0x000fea0003800100 */
[----:B------:R-:W-:Y:S05]  /*14b0*/  @P3 BRA `(.L_x_50) ;  /* 0x0000000000243947 */ /* 0x000fea0003800000 */
[----:B--2-4-:R-:W2:Y:S01]  /*14c0*/  LDS R2, [UR8+0x8] ;  /* 0x00000808ff027984 */ /* 0x014ea20008000800 */
[----:B-----5:R-:W-:-:S05]  /*14d0*/  IMAD.MOV.U32 R3, RZ, RZ, 0x6000 ;  /* 0x00006000ff037424 */ /* 0x020fca00078e00ff */
[----:B--2---:R-:W-:-:S04]  /*14e0*/  LOP3.LUT R2, R2, 0x6000, R3, 0xd8, !PT ;  /* 0x0000600002027812 */ /* 0x004fc800078ed803 */
[----:B------:R-:W-:-:S05]  /*14f0*/  LOP3.LUT R2, R2, 0x400000, RZ, 0xb8, !PT ;  /* 0x0040000002027812 */ /* 0x000fca00078eb8ff */
[----:B------:R2:W-:Y:S02]  /*1500*/  STS [UR8+0x8], R2 ;  /* 0x00000802ff007988 */ /* 0x0005e40008000808 */
.L_x_49:
[----:B------:R-:W-:Y:S05]  /*1510*/  BSYNC.RELIABLE B3 ;  /* 0x0000000000037941 */ /* 0x000fea0003800100 */
.L_x_46:
[----:B--2-4-:R-:W2:Y:S02]  /*1520*/  @!P3 LDS R2, [UR8+0x8] ;  /* 0x00000808ff02b984 */ /* 0x014ea40008000800 */
[----:B--2---:R-:W-:-:S05]  /*1530*/  @!P3 LOP3.LUT R2, R2, 0x8000, RZ, 0xb8, !PT ;  /* 0x000080000202b812 */ /* 0x004fca00078eb8ff */
[----:B------:R2:W-:Y:S02]  /*1540*/  @!P3 STS [UR8+0x8], R2 ;  /* 0x00000802ff00b988 */ /* 0x0005e40008000808 */
.L_x_50:
[----:B------:R-:W-:Y:S05]  /*1550*/  BSYNC.RECONVERGENT B4 ;  /* 0x0000000000047941 */ /* 0x000fea0003800200 */
.L_x_45:
[----:B------:R-:W-:Y:S05]  /*1560*/  WARPSYNC.ALL ;  /* 0x0000000000007948 */ /* 0x000fea0003800000 */
[----:B------:R-:W-:Y:S01]  /*1570*/  NOP ;  /* 0x0000000000007918 */ /* 0x000fe20000000000 */
[----:B------:R-:W-:-:S04]  /*1580*/  UIADD3 UR4, UPT, UPT, UR4, 0x100, URZ ;  /* 0x0000010004047890 */ /* 0x000fc8000fffe0ff */
[----:B------:R-:W-:-:S04]  /*1590*/  UIADD3 UR14, UP0, UPT, UR4, UR14, URZ ;  /* 0x0000000e040e7290 */ /* 0x000fc8000ff1e0ff */
[----:B------:R-:W-:Y:S01]  /*15a0*/  ULEA.HI.X.SX32 UR15, UR4, UR15, 0x1, UP0 ;  /* 0x0000000f040f7291 */ /* 0x000fe200080f0eff */
[----:B------:R-:W-:Y:S11]  /*15b0*/  @P0 BRA `(.L_x_51) ;  /* 0x0000000000300947 */ /* 0x000ff60003800000 */
[----:B--2-4-:R-:W2:Y:S01]  /*15c0*/  S2R R2, SR_LANEID ;  /* 0x0000000000027919 */ /* 0x014ea20000000000 */
[----:B------:R-:W-:Y:S05]  /*15d0*/  WARPSYNC.ALL ;  /* 0x0000000000007948 */ /* 0x000fea0003800000 */
[----:B------:R-:W-:Y:S01]  /*15e0*/  NOP ;  /* 0x0000000000007918 */ /* 0x000fe20000000000 */
[----:B--2---:R-:W-:-:S05]  /*15f0*/  IMAD.SHL.U32 R4, R2, 0x4, RZ ;  /* 0x0000000402047824 */ /* 0x004fca00078e00ff */
[----:B------:R-:W2:Y:S01]  /*1600*/  LDS R5, [R4+UR8] ;  /* 0x0000000804057984 */ /* 0x000ea20008000800 */
[----:B------:R-:W-:-:S05]  /*1610*/  IADD3 R2, P1, PT, R4, UR14, RZ ;  /* 0x0000000e04027c10 */ /* 0x000fca000ff3e0ff */
[----:B-----5:R-:W-:-:S05]  /*1620*/  IMAD.X R3, RZ, RZ, UR15, P1 ;  /* 0x0000000fff037e24 */ /* 0x020fca00088e06ff */
[----:B--2---:R2:W4:Y:S01]  /*1630*/  ATOMG.E.EXCH.STRONG.GPU PT, RZ, [R2], R5 ;  /* 0x0000000502ff73a8 */ /* 0x00452200041ee100 */
[----:B------:R-:W-:-:S04]  /*1640*/  DEPBAR {5,4,3,2,1,0} ;  /* 0x0000003f0000791a */ /* 0x000fc80000000000 */
[----:B------:R-:W5:Y:S02]  /*1650*/  CCTL.E.C.LDCU.IV.DEEP [UR14] ;  /* 0x000000000e007540 */ /* 0x000f640009c08000 */
[----:B-----5:R2:W-:Y:S01]  /*1660*/  UTMACCTL.IV [UR14] ;  /* 0x000000000e0079b9 */ /* 0x0205e20008000000 */
[----:B------:R-:W-:Y:S01]  /*1670*/  NOP ;  /* 0x0000000000007918 */ /* 0x000fe20000000000 */
.L_x_51:
[----:B------:R-:W-:Y:S05]  /*1680*/  @P0 BRA `(.L_x_52) ;  /* 0x00000000000c0947 */ /* 0x000fea0003800000 */
[----:B------:R0:W-:Y:S01]  /*1690*/  UTMACMDFLUSH ;  /* 0x00000000000079b7 */ /* 0x0001e20000000000 */
[----:B------:R-:W-:Y:S05]  /*16a0*/  @P0 BRA `(.L_x_52) ;  /* 0x0000000000040947 */ /* 0x000fea0003800000 */
[----:B------:R-:W-:-:S04]  /*16b0*/  DEPBAR.LE SB0, 0x0 ;  /* 0x000080000000791a */ /* 0x000fc80000000000 */
.L_x_52:
[----:B------:R-:W-:Y:S05]  /*16c0*/  WARPSYNC.ALL ;  /* 0x0000000000007948 */ /* 0x000fea0003800000 */
[----:B------:R-:W-:Y:S01]  /*16d0*/  NOP ;  /* 0x0000000000007918 */ /* 0x000fe20000000000 */
[----:B----4-:R-:W-:Y:S01]  /*16e0*/  BAR.SYNC.DEFER_BLOCKING 0x0 ;  /* 0x0000000000007b1d */ /* 0x010fe20000010000 */
[----:B--2---:R-:W-:Y:S01]  /*16f0*/  SHF.R.U32.HI R2, RZ, 0x5, R0 ;  /* 0x00000005ff027819 */ /* 0x004fe20000011600 */
[----:B------:R-:W-:Y:S01]  /*1700*/  UIADD3 UR7, UPT, UPT, UR8, 0x10010, URZ ;  /* 0x0001001008077890 */ /* 0x000fe2000fffe0ff */
[----:B------:R-:W-:Y:S01]  /*1710*/  ISETP.GE.AND P0, PT, R6, 0x1, PT ;  /* 0x000000010600780c */ /* 0x000fe20003f06270 */
[----:B------:R-:W-:Y:S01]  /*1720*/  USHF.L.U32 UR23, UR13, 0x6, URZ ;  /* 0x000000060d177899 */ /* 0x000fe200080006ff */
[----:B------:R-:W-:Y:S01]  /*1730*/  R2UR UR9, R2 ;  /* 0x00000000020972ca */ /* 0x000fe200000e0000 */
[----:B------:R-:W-:Y:S01]  /*1740*/  VOTEU.ALL UP0, P3 ;  /* 0x0000000000ff7886 */ /* 0x000fe20001800000 */
[----:B------:R-:W-:Y:S01]  /*1750*/  UMOV UR4, 0x1 ;  /* 0x0000000100047882 */ /* 0x000fe20000000000 */
[----:B------:R-:W-:Y:S01]  /*1760*/  VOTEU.ALL UP1, P3 ;  /* 0x0000000000ff7886 */ /* 0x000fe20001820000 */
[----:B------:R-:W-:Y:S01]  /*1770*/  USHF.L.U32 UR6, UR16, 0x6, URZ ;  /* 0x0000000610067899 */ /* 0x000fe200080006ff */
[----:B------:R-:W-:Y:S01]  /*1780*/  BSSY.RECONVERGENT B4, `(.L_x_53) ;  /* 0x0000018000047945 */ /* 0x000fe20003800200 */
[----:B------:R-:W-:-:S04]  /*1790*/  @!UP0 UIADD3 UR18, UPT, UPT, -UR4, 0x100000, URZ ;  /* 0x0010000004128890 */ /* 0x000fc8000fffe1ff */
[----:B------:R-:W-:Y:S02]  /*17a0*/  @!UP0 USHF.L.U32 UR19, UR18, 0xb, URZ ;  /* 0x0000000b12138899 */ /* 0x000fe400080006ff */
[----:B------:R-:W-:Y:S02]  /*17b0*/  @!UP0 USHF.L.U32 UR18, UR18, 0x1, URZ ;  /* 0x0000000112128899 */ /* 0x000fe400080006ff */
[----:B------:R-:W-:-:S04]  /*17c0*/  @!UP0 UIADD3 UR4, UPT, UPT, -UR4, 0x100000, URZ ;  /* 0x0010000004048890 */ /* 0x000fc8000fffe1ff */
[----:B------:R-:W-:Y:S02]  /*17d0*/  @!UP0 USHF.L.U32 UR5, UR4, 0xb, URZ ;  /* 0x0000000b04058899 */ /* 0x000fe400080006ff */
[----:B------:R-:W-:Y:S01]  /*17e0*/  @!UP0 USHF.L.U32 UR4, UR4, 0x1, URZ ;  /* 0x0000000104048899 */ /* 0x000fe200080006ff */
[----:B------:R-:W-:Y:S01]  /*17f0*/  VOTEU.ALL UP0, P3 ;  /* 0x0000000000ff7886 */ /* 0x000fe20001800000 */
[----:B------:R-:W2:Y:S04]  /*1800*/  FENCE.VIEW.ASYNC.S ;  /* 0x00000000000073c6 */ /* 0x000ea80000000000 */
[----:B--2---:R2:W4:Y:S06]  /*1810*/  @!UP0 SYNCS.EXCH.64 URZ, [UR8+0x10000], UR18 ;  /* 0x0100001208ff85b2 */ /* 0x00452c0008000100 */
[----:B------:R2:W4:Y:S02]  /*1820*/  @!UP1 SYNCS.EXCH.64 URZ, [UR8+0x10010], UR4 ;  /* 0x0100100408ff95b2 */ /* 0x0005240008000100 */
[----:B----4-:R-:W-:Y:S06]  /*1830*/  BAR.SYNC.DEFER_BLOCKING 0x0 ;  /* 0x0000000000007b1d */ /* 0x010fec0000010000 */
[----:B------:R-:W-:Y:S05]  /*1840*/  @P3 BRA `(.L_x_54) ;  /* 0x00000000002c3947 */ /* 0x000fea0003800000 */
[----:B--2---:R-:W-:Y:S02]  /*1850*/  UMOV UR4, 0x1 ;  /* 0x0000000100047882 */ /* 0x004fe40000000000 */
[----:B------:R-:W-:-:S04]  /*1860*/  UIADD3 UR18, UPT, UPT, -UR4, 0x100000, URZ ;  /* 0x0010000004127890 */ /* 0x000fc8000fffe1ff */
[----:B------:R-:W-:Y:S02]  /*1870*/  USHF.L.U32 UR19, UR18, 0xb, URZ ;  /* 0x0000000b12137899 */ /* 0x000fe400080006ff */
[----:B------:R-:W-:Y:S02]  /*1880*/  USHF.L.U32 UR18, UR18, 0x1, URZ ;  /* 0x0000000112127899 */ /* 0x000fe400080006ff */
[----:B------:R-:W-:-:S04]  /*1890*/  UIADD3 UR4, UPT, UPT, -UR4, 0x100000, URZ ;  /* 0x0010000004047890 */ /* 0x000fc8000fffe1ff */
[----:B------:R-:W-:Y:S02]  /*18a0*/  USHF.L.U32 UR5, UR4, 0xb, URZ ;  /* 0x0000000b04057899 */ /* 0x000fe400080006ff */
[----:B------:R-:W-:Y:S01]  /*18b0*/  USHF.L.U32 UR4, UR4, 0x1, URZ ;  /* 0x0000000104047899 */ /* 0x000fe200080006ff */
[----:B------:R-:W2:Y:S03]  /*18c0*/  FENCE.VIEW.ASYNC.S ;  /* 0x00000000000073c6 */ /* 0x000ea60000000000 */
[----:B--2---:R4:W2:Y:S08]  /*18d0*/  SYNCS.EXCH.64 URZ, [UR8+0x10008], UR18 ;  /* 0x0100081208ff75b2 */ /* 0x0048b00008000100 */
[----:B------:R4:W3:Y:S02]  /*18e0*/  SYNCS.EXCH.64 URZ, [UR8+0x10018], UR4 ;  /* 0x0100180408ff75b2 */ /* 0x0008e40008000100 */
[----:B----4-:R-:W-:Y:S01]  /*18f0*/  NOP ;  /* 0x0000000000007918 */ /* 0x010fe20000000000 */
.L_x_54:
[----:B--2---:R-:W-:Y:S05]  /*1900*/  BSYNC.RECONVERGENT B4 ;  /* 0x0000000000047941 */ /* 0x004fea0003800200 */
.L_x_53:
[----:B------:R-:W-:Y:S05]  /*1910*/  @!P0 BRA `(.L_x_55) ;  /* 0x0000000c003c8947 */ /* 0x000fea0003800000 */
[----:B---3--:R-:W-:Y:S01]  /*1920*/  BAR.SYNC.DEFER_BLOCKING 0x0 ;  /* 0x0000000000007b1d */ /* 0x008fe20000010000 */
[----:B------:R-:W-:Y:S01]  /*1930*/  @!P3 IMAD.MOV.U32 R2, RZ, RZ, 0x8000 ;  /* 0x00008000ff02b424 */ /* 0x000fe200078e00ff */
[----:B------:R-:W-:Y:S01]  /*1940*/  ELECT P1, URZ, PT ;  /* 0x0000000000ff782f */ /* 0x000fe20003820000 */
[----:B------:R-:W-:-:S03]  /*1950*/  ULOP3.LUT UR4, UR9, 0x1, URZ, 0xc0, !UPT ;  /* 0x0000000109047892 */ /* 0x000fc6000f8ec0ff */
[C---:B------:R-:W-:Y:S02]  /*1960*/  ISETP.LT.U32.AND P1, PT, R36.reuse, 0x40, P1 ;  /* 0x000000402400780c */ /* 0x040fe40000f21070 */
[----:B------:R-:W-:Y:S01]  /*1970*/  ELECT P0, URZ, PT ;  /* 0x0000000000ff782f */ /* 0x000fe20003800000 */
[----:B------:R-:W-:Y:S02]  /*1980*/  ULEA UR20, UR4, UR8, 0xd ;  /* 0x0000000804147291 */ /* 0x000fe4000f8e68ff */
[----:B------:R-:W-:Y:S01]  /*1990*/  USHF.L.U32 UR22, UR4, 0x6, URZ ;  /* 0x0000000604167899 */ /* 0x000fe200080006ff */
[----:B------:R-:W-:Y:S01]  /*19a0*/  ISETP.LT.U32.AND P0, PT, R36, 0x20, P0 ;  /* 0x000000202400780c */ /* 0x000fe20000701070 */
[----:B------:R-:W-:Y:S01]  /*19b0*/  UIADD3 UR16, UPT, UPT, UR8, 0x8000, URZ ;  /* 0x0000800008107890 */ /* 0x000fe2000fffe0ff */
[----:B------:R-:W-:-:S05]  /*19c0*/  UMOV UR18, UR6 ;  /* 0x0000000600127c82 */ /* 0x000fca0008000000 */
[----:B------:R-:W-:Y:S01]  /*19d0*/  VOTEU.ANY UP0, P1 ;  /* 0x0000000000ff7886 */ /* 0x000fe20000800100 */
[----:B------:R2:W-:Y:S01]  /*19e0*/  @!P3 SYNCS.ARRIVE.TRANS64 RZ, [UR8+0x10000], R2 ;  /* 0x01000002ffffb9a7 */ /* 0x0005e20008000008 */
[----:B------:R3:W-:Y:S06]  /*19f0*/  MEMBAR.ALL.CTA ;  /* 0x0000000000007992 */ /* 0x0007ec0000008000 */
[----:B---3--:R-:W3:Y:S01]  /*1a00*/  FENCE.VIEW.ASYNC.S ;  /* 0x00000000000073c6 */ /* 0x008ee20000000000 */
[----:B------:R-:W-:Y:S01]  /*1a10*/  @UP0 UIADD3 UR21, UPT, UPT, UR8, 0x10000, URZ ;  /* 0x0001000008150890 */ /* 0x000fe2000fffe0ff */
[----:B---3--:R-:W-:Y:S01]  /*1a20*/  VOTEU.ANY UP0, P1 ;  /* 0x0000000000ff7886 */ /* 0x008fe20000800100 */
[----:B------:R-:W-:Y:S01]  /*1a30*/  VOTEU.ANY UP1, P0 ;  /* 0x0000000000ff7886 */ /* 0x000fe20000020100 */
[----:B------:R-:W-:-:S04]  /*1a40*/  VOTEU.ANY UP2, P0 ;  /* 0x0000000000ff7886 */ /* 0x000fc80000040100 */
[----:B------:R-:W-:Y:S01]  /*1a50*/  @UP1 UIADD3 UR17, UPT, UPT, UR8, 0x10000, URZ ;  /* 0x0001000008111890 */ /* 0x000fe2000fffe0ff */
[----:B------:R-:W-:Y:S01]  /*1a60*/  @UP1 UMOV UR19, URZ ;  /* 0x000000ff00131c82 */ /* 0x000fe20008000000 */
[----:B------:R-:W-:Y:S06]  /*1a70*/  BAR.SYNC.DEFER_BLOCKING 0x0 ;  /* 0x0000000000007b1d */ /* 0x000fec0000010000 */
[----:B------:R2:W-:Y:S01]  /*1a80*/  @UP0 UTMALDG.2D [UR20], [UR10] ;  /* 0x000000140a0005b4 */ /* 0x0005e20008008000 */
[----:B------:R-:W-:Y:S01]  /*1a90*/  UISETP.NE.U32.AND UP0, UPT, UR9, URZ, UPT ;  /* 0x000000ff0900728c */ /* 0x000fe2000bf05070 */
[----:B------:R-:W-:Y:S06]  /*1aa0*/  BAR.SYNC.DEFER_BLOCKING 0x0 ;  /* 0x0000000000007b1d */ /* 0x000fec0000010000 */
[----:B------:R2:W-:Y:S02]  /*1ab0*/  @UP2 UTMALDG.2D [UR16], [UR32] ;  /* 0x00000010200025b4 */ /* 0x0005e40008008000 */
[----:B------:R-:W-:Y:S06]  /*1ac0*/  BAR.SYNC.DEFER_BLOCKING 0x0 ;  /* 0x0000000000007b1d */ /* 0x000fec0000010000 */
[----:B------:R-:W3:Y:S02]  /*1ad0*/  SYNCS.PHASECHK.TRANS64.TRYWAIT P0, [UR8+0x10000], RZ ;  /* 0x010000ffff0075a7 */ /* 0x000ee40008001108 */
[----:B--23--:R-:W-:Y:S05]  /*1ae0*/  @!P0 BRA `(.L_x_56) ;  /* 0x0000001000708947 */ /* 0x00cfea0003800000 */
.L_x_70:
[----:B------:R-:W-:Y:S05]  /*1af0*/  BRA.U UP0, `(.L_x_57) ;  /* 0x0000000100c47547 */ /* 0x000fea000b800000 */
[----:B------:R-:W-:Y:S02]  /*1b00*/  USHF.R.U32.HI UR18, URZ, 0x4, UR16 ;  /* 0x00000004ff127899 */ /* 0x000fe40008011610 */
[----:B------:R-:W-:Y:S02]  /*1b10*/  USHF.R.U32.HI UR16, URZ, 0x4, UR8 ;  /* 0x00000004ff107899 */ /* 0x000fe40008011608 */
[----:B------:R-:W-:Y:S02]  /*1b20*/  USGXT.U32 UR18, UR18, 0xe ;  /* 0x0000000e1212789a */ /* 0x000fe40008000000 */
[----:B------:R-:W-:Y:S02]  /*1b30*/  USGXT.U32 UR16, UR16, 0xe ;  /* 0x0000000e1010789a */ /* 0x000fe40008000000 */
[----:B------:R-:W-:Y:S02]  /*1b40*/  UIADD3 UR58, UP1, UPT, UR18, 0x80, URZ ;  /* 0x00000080123a7890 */ /* 0x000fe4000ff3e0ff */
[----:B------:R-:W-:Y:S01]  /*1b50*/  UIADD3 UR56, UP0, UPT, UR16, 0x2, URZ ;  /* 0x0000000210387890 */ /* 0x000fe2000ff1e0ff */
[----:B------:R-:W-:Y:S01]  /*1b60*/  UMOV UR4, URZ ;  /* 0x000000ff00047c82 */ /* 0x000fe20008000000 */
[----:B------:R-:W-:-:S02]  /*1b70*/  UMOV UR5, URZ ;  /* 0x000000ff00057c82 */ /* 0x000fc40008000000 */
[----:B------:R-:W-:Y:S02]  /*1b80*/  UIADD3.X UR57, UPT, UPT, UR4, 0x40004040, URZ, UP0, !UPT ;  /* 0x4000404004397890 */ /* 0x000fe400087fe4ff */
[----:B------:R-:W-:Y:S02]  /*1b90*/  UIADD3.X UR59, UPT, UPT, UR5, 0x40004040, URZ, UP1, !UPT ;  /* 0x40004040053b7890 */ /* 0x000fe40008ffe4ff */
[----:B------:R-:W-:Y:S02]  /*1ba0*/  UIADD3.64 UR4, UPT, UPT, UR56, 0x2, URZ ;  /* 0x0000000238047897 */ /* 0x000fe4000fffe0ff */
[----:B------:R-:W-:Y:S02]  /*1bb0*/  UIADD3.64 UR34, UPT, UPT, UR58, 0x80, URZ ;  /* 0x000000803a227897 */ /* 0x000fe4000fffe0ff */
[----:B------:R-:W-:Y:S02]  /*1bc0*/  UIADD3.64 UR36, UPT, UPT, UR56, 0x4, URZ ;  /* 0x0000000438247897 */ /* 0x000fe4000fffe0ff */
[----:B------:R-:W-:-:S02]  /*1bd0*/  UIADD3.64 UR38, UPT, UPT, UR58, 0x100, URZ ;  /* 0x000001003a267897 */ /* 0x000fc4000fffe0ff */
[----:B------:R-:W-:Y:S02]  /*1be0*/  UIADD3.64 UR40, UPT, UPT, UR56, 0x1fe, URZ ;  /* 0x000001fe38287897 */ /* 0x000fe4000fffe0ff */
[----:B------:R-:W-:Y:S02]  /*1bf0*/  UIADD3.64 UR42, UPT, UPT, UR58, 0x180, URZ ;  /* 0x000001803a2a7897 */ /* 0x000fe4000fffe0ff */
[----:B------:R-:W-:Y:S02]  /*1c00*/  UIADD3.64 UR44, UPT, UPT, UR56, 0x200, URZ ;  /* 0x00000200382c7897 */ /* 0x000fe4000fffe0ff */
[----:B------:R-:W-:Y:S02]  /*1c10*/  UIADD3.64 UR46, UPT, UPT, UR58, 0x200, URZ ;  /* 0x000002003a2e7897 */ /* 0x000fe4000fffe0ff */
[----:B------:R-:W-:Y:S02]  /*1c20*/  UIADD3.64 UR48, UPT, UPT, UR56, 0x202, URZ ;  /* 0x0000020238307897 */ /* 0x000fe4000fffe0ff */
[----:B------:R-:W-:Y:S01]  /*1c30*/  UIADD3.64 UR50, UPT, UPT, UR58, 0x280, URZ ;  /* 0x000002803a327897 */ /* 0x000fe2000fffe0ff */
[----:B------:R-:W-:Y:S01]  /*1c40*/  UMOV UR24, 0x0 ;  /* 0x0000000000187882 */ /* 0x000fe20000000000 */
[----:B------:R-:W-:Y:S01]  /*1c50*/  UMOV UR25, 0x4110010 ;  /* 0x0411001000197882 */ /* 0x000fe20000000000 */
[----:B------:R-:W-:Y:S01]  /*1c60*/  UIADD3.64 UR52, UPT, UPT, UR56, 0x204, URZ ;  /* 0x0000020438347897 */ /* 0x000fe2000fffe0ff */
[----:B------:R-:W-:Y:S01]  /*1c70*/  UMOV UR17, 0x40004040 ;  /* 0x4000404000117882 */ /* 0x000fe20000000000 */
[----:B------:R-:W-:Y:S01]  /*1c80*/  UIADD3.64 UR54, UPT, UPT, UR58, 0x300, URZ ;  /* 0x000003003a367897 */ /* 0x000fe2000fffe0ff */
[----:B------:R-:W-:Y:S01]  /*1c90*/  UMOV UR19, 0x40004040 ;  /* 0x4000404000137882 */ /* 0x000fe20000000000 */
[----:B------:R-:W-:Y:S01]  /*1ca0*/  UMOV UR20, 0x0 ;  /* 0x0000000000147882 */ /* 0x000fe20000000000 */
[----:B------:R-:W-:Y:S01]  /*1cb0*/  UMOV UR21, 0x4110010 ;  /* 0x0411001000157882 */ /* 0x000fe20000000000 */
[----:B------:R-:W-:Y:S01]  /*1cc0*/  UMOV UR28, 0x0 ;  /* 0x00000000001c7882 */ /* 0x000fe20000000000 */
[----:B------:R-:W-:Y:S01]  /*1cd0*/  UMOV UR29, 0x4110010 ;  /* 0x04110010001d7882 */ /* 0x000fe20000000000 */
[----:B------:R2:W-:Y:S01]  /*1ce0*/  UTCHMMA gdesc[UR16], gdesc[UR18], tmem[UR12], tmem[UR24], idesc[UR25], !UPT ;  /* 0x00ff1812100075ea */ /* 0x0005e2000f80000c */
[----:B------:R-:W-:Y:S01]  /*1cf0*/  UMOV UR26, 0x0 ;  /* 0x00000000001a7882 */ /* 0x000fe20000000000 */
[----:B------:R-:W-:Y:S01]  /*1d00*/  UMOV UR27, 0x4110010 ;  /* 0x04110010001b7882 */ /* 0x000fe20000000000 */
[----:B------:R2:W-:Y:S01]  /*1d10*/  UTCHMMA gdesc[UR56], gdesc[UR58], tmem[UR12], tmem[UR20], idesc[UR21], UPT ;  /* 0x00ff143a380075ea */ /* 0x0005e2000b80000c */
        /* <DEDUP_REMOVED lines=12> */
[----:B------:R2:W-:Y:S01]  /*1de0*/  UTCHMMA gdesc[UR48], gdesc[UR50], tmem[UR12], tmem[UR62], idesc[UR63], UPT ;  /* 0x00ff3e32300075ea */ /* 0x0005e2000b80000c */
[----:B------:R2:W-:Y:S01]  /*1df0*/  UTCHMMA gdesc[UR52], gdesc[UR54], tmem[UR12], tmem[UR64], idesc[UR65], UPT ;  /* 0x00ff4036340075ea */ /* 0x0005e2000b80000c */
[----:B------:R-:W-:Y:S01]  /*1e00*/  NOP ;  /* 0x0000000000007918 */ /* 0x000fe20000000000 */
.L_x_57:
[----:B------:R-:W-:Y:S01]  /*1e10*/  ELECT P0, URZ, PT ;  /* 0x0000000000ff782f */ /* 0x000fe20003800000 */
[----:B--2---:R-:W-:Y:S01]  /*1e20*/  UMOV UR4, UR7 ;  /* 0x0000000700047c82 */ /* 0x004fe20008000000 */
[----:B------:R-:W-:Y:S02]  /*1e30*/  UMOV UR5, URZ ;  /* 0x000000ff00057c82 */ /* 0x000fe40008000000 */
[----:B------:R-:W-:-:S13]  /*1e40*/  ISETP.LT.U32.AND P0, PT, R36, 0x20, P0 ;  /* 0x000000202400780c */ /* 0x000fda0000701070 */
[----:B------:R-:W-:Y:S01]  /*1e50*/  VOTEU.ANY UP0, P0 ;  /* 0x0000000000ff7886 */ /* 0x000fe20000000100 */
[----:B------:R-:W-:Y:S01]  /*1e60*/  VOTEU.ANY UP1, P0 ;  /* 0x0000000000ff7886 */ /* 0x000fe20000020100 */
[----:B------:R-:W-:-:S03]  /*1e70*/  ISETP.GE.U32.AND P0, PT, R6, 0x81, PT ;  /* 0x000000810600780c */ /* 0x000fc60003f06070 */
[----:B------:R-:W-:Y:S02]  /*1e80*/  @UP0 UMOV UR4, UR4 ;  /* 0x0000000400040c82 */ /* 0x000fe40008000000 */
[----:B------:R2:W-:Y:S01]  /*1e90*/  @UP1 UTCBAR [UR4], URZ ;  /* 0x000000ff040013e9 */ /* 0x0005e200080000ff */
[----:B------:R-:W-:Y:S06]  /*1ea0*/  BAR.SYNC.DEFER_BLOCKING 0x0 ;  /* 0x0000000000007b1d */ /* 0x000fec0000010000 */
[----:B------:R-:W3:Y:S02]  /*1eb0*/  SYNCS.PHASECHK.TRANS64.TRYWAIT P1, [UR8+0x10010], RZ ;  /* 0x010010ffff0075a7 */ /* 0x000ee40008021108 */
[----:B--23--:R-:W-:Y:S05]  /*1ec0*/  @!P1 BRA `(.L_x_58) ;  /* 0x0000000c00849947 */ /* 0x00cfea0003800000 */
.L_x_71:
[----:B------:R-:W-:Y:S01]  /*1ed0*/  IMAD.MOV.U32 R2, RZ, RZ, RZ ;  /* 0x000000ffff027224 */ /* 0x000fe200078e00ff */
[----:B------:R-:W-:Y:S06]  /*1ee0*/  @!P0 BRA `(.L_x_55) ;  /* 0x0000000400c88947 */ /* 0x000fec0003800000 */
[----:B------:R-:W2:Y:S01]  /*1ef0*/  LDCU UR34, c[0x0][0x3a0] ;  /* 0x00007400ff2277ac */ /* 0x000ea20008000800 */
[----:B------:R-:W-:Y:S01]  /*1f00*/  UMOV UR13, 0x1 ;  /* 0x00000001000d7882 */ /* 0x000fe20000000000 */
[----:B------:R-:W-:-:S05]  /*1f10*/  UMOV UR7, 0x80 ;  /* 0x0000008000077882 */ /* 0x000fca0000000000 */
.L_x_62:
[----:B------:R-:W-:Y:S01]  /*1f20*/  BAR.SYNC.DEFER_BLOCKING 0x0 ;  /* 0x0000000000007b1d */ /* 0x000fe20000010000 */
[----:B------:R-:W-:Y:S01]  /*1f30*/  ULEA UR35, UR13, UR8, 0x3 ;  /* 0x000000080d237291 */ /* 0x000fe2000f8e18ff */
[----:B-----5:R-:W-:Y:S01]  /*1f40*/  @!P3 IMAD.MOV.U32 R3, RZ, RZ, 0x8000 ;  /* 0x00008000ff03b424 */ /* 0x020fe200078e00ff */
[----:B------:R-:W-:Y:S01]  /*1f50*/  ELECT P1, URZ, PT ;  /* 0x0000000000ff782f */ /* 0x000fe20003820000 */
[----:B------:R-:W-:-:S03]  /*1f60*/  ULEA UR16, UR13, UR8, 0xe ;  /* 0x000000080d107291 */ /* 0x000fc6000f8e70ff */
[----:B------:R-:W-:Y:S01]  /*1f70*/  ISETP.LT.U32.AND P1, PT, R36, 0x40, P1 ;  /* 0x000000402400780c */ /* 0x000fe20000f21070 */
[----:B------:R-:W-:Y:S01]  /*1f80*/  ULOP3.LUT UR22, UR9, 0x1, URZ, 0xc0, !UPT ;  /* 0x0000000109167892 */ /* 0x000fe2000f8ec0ff */
[----:B------:R-:W-:-:S03]  /*1f90*/  ELECT P0, URZ, PT ;  /* 0x0000000000ff782f */ /* 0x000fc60003800000 */
[----:B------:R-:W-:Y:S02]  /*1fa0*/  ULEA UR20, UR22, UR16, 0xd ;  /* 0x0000001016147291 */ /* 0x000fe4000f8e68ff */
[----:B------:R-:W-:Y:S01]  /*1fb0*/  ULEA UR22, UR22, UR7, 0x6 ;  /* 0x0000000716167291 */ /* 0x000fe2000f8e30ff */
[----:B------:R-:W-:Y:S01]  /*1fc0*/  ISETP.LT.U32.AND P0, PT, R36, 0x20, P0 ;  /* 0x000000202400780c */ /* 0x000fe20000701070 */
[----:B------:R-:W-:-:S04]  /*1fd0*/  UIADD3 UR4, UPT, UPT, UR16, 0x8000, URZ ;  /* 0x0000800010047890 */ /* 0x000fc8000fffe0ff */
[----:B------:R-:W-:Y:S01]  /*1fe0*/  VOTEU.ANY UP0, P1 ;  /* 0x0000000000ff7886 */ /* 0x000fe20000800100 */
[----:B------:R3:W-:Y:S01]  /*1ff0*/  @!P3 SYNCS.ARRIVE.TRANS64 RZ, [UR35+0x10000], R3 ;  /* 0x01000003ffffb9a7 */ /* 0x0007e20008000023 */
[----:B------:R4:W-:Y:S06]  /*2000*/  MEMBAR.ALL.CTA ;  /* 0x0000000000007992 */ /* 0x0009ec0000008000 */
[----:B----4-:R-:W4:Y:S01]  /*2010*/  FENCE.VIEW.ASYNC.S ;  /* 0x00000000000073c6 */ /* 0x010f220000000000 */
[----:B------:R-:W-:Y:S01]  /*2020*/  @UP0 UIADD3 UR21, UPT, UPT, UR35, 0x10000, URZ ;  /* 0x0001000023150890 */ /* 0x000fe2000fffe0ff */
[----:B----4-:R-:W-:Y:S01]  /*2030*/  VOTEU.ANY UP0, P1 ;  /* 0x0000000000ff7886 */ /* 0x010fe20000800100 */
[----:B------:R-:W-:Y:S01]  /*2040*/  VOTEU.ANY UP1, P0 ;  /* 0x0000000000ff7886 */ /* 0x000fe20000020100 */
[----:B---3--:R-:W-:-:S04]  /*2050*/  IMAD.U32 R3, R2, -0x80000000, RZ ;  /* 0x8000000002037824 */ /* 0x008fc800078e00ff */
[----:B------:R-:W-:Y:S01]  /*2060*/  @UP1 UIADD3 UR5, UPT, UPT, UR35, 0x10000, URZ ;  /* 0x0001000023051890 */ /* 0x000fe2000fffe0ff */
[----:B------:R-:W-:Y:S01]  /*2070*/  VOTEU.ANY UP1, P0 ;  /* 0x0000000000ff7886 */ /* 0x000fe20000020100 */
[----:B------:R-:W-:Y:S06]  /*2080*/  BAR.SYNC.DEFER_BLOCKING 0x0 ;  /* 0x0000000000007b1d */ /* 0x000fec0000010000 */
[----:B------:R3:W-:Y:S01]  /*2090*/  @UP0 UTMALDG.2D [UR20], [UR10] ;  /* 0x000000140a0005b4 */ /* 0x0007e20008008000 */
[----:B------:R-:W-:Y:S01]  /*20a0*/  UISETP.NE.U32.AND UP0, UPT, UR9, URZ, UPT ;  /* 0x000000ff0900728c */ /* 0x000fe2000bf05070 */
[----:B------:R-:W-:Y:S06]  /*20b0*/  BAR.SYNC.DEFER_BLOCKING 0x0 ;  /* 0x0000000000007b1d */ /* 0x000fec0000010000 */
[----:B------:R3:W-:Y:S02]  /*20c0*/  @UP1 UTMALDG.2D [UR4], [UR32] ;  /* 0x00000004200015b4 */ /* 0x0007e40008008000 */
[----:B------:R-:W-:Y:S06]  /*20d0*/  BAR.SYNC.DEFER_BLOCKING 0x0 ;  /* 0x0000000000007b1d */ /* 0x000fec0000010000 */
[----:B------:R-:W4:Y:S02]  /*20e0*/  SYNCS.PHASECHK.TRANS64.TRYWAIT P0, [UR35+0x10000], R3 ;  /* 0x01000003ff0075a7 */ /* 0x000f240008001123 */
[----:B---34-:R-:W-:Y:S05]  /*20f0*/  @!P0 BRA `(.L_x_59) ;  /* 0x0000000c00048947 */ /* 0x018fea0003800000 */
.L_x_72:
        /* <DEDUP_REMOVED lines=8> */
[----:B------:R-:W-:Y:S01]  /*2180*/  UMOV UR5, URZ ;  /* 0x000000ff00057c82 */ /* 0x000fe20008000000 */
[----:B------:R-:W-:-:S02]  /*2190*/  UIADD3.X UR29, UPT, UPT, UR4, 0x40004040, URZ, UP0, !UPT ;  /* 0x40004040041d7890 */ /* 0x000fc400087fe4ff */
[----:B------:R-:W-:Y:S02]  /*21a0*/  UIADD3 UR42, UP3, UPT, UR28, 0x2, URZ ;  /* 0x000000021c2a7890 */ /* 0x000fe4000ff7e0ff */
[----:B------:R-:W-:Y:S02]  /*21b0*/  UIADD3.X UR27, UPT, UPT, UR5, 0x40004040, URZ, UP1, !UPT ;  /* 0x40004040051b7890 */ /* 0x000fe40008ffe4ff */
[----:B------:R-:W-:Y:S02]  /*21c0*/  UIADD3 UR44, UP2, UPT, UR26, 0x80, URZ ;  /* 0x000000801a2c7890 */ /* 0x000fe4000ff5e0ff */
[----:B------:R-:W-:Y:S02]  /*21d0*/  UIADD3 UR46, UP6, UPT, UR28, 0x4, URZ ;  /* 0x000000041c2e7890 */ /* 0x000fe4000ffde0ff */
[----:B------:R-:W-:Y:S02]  /*21e0*/  UIADD3 UR48, UP5, UPT, UR26, 0x100, URZ ;  /* 0x000001001a307890 */ /* 0x000fe4000ffbe0ff */
[----:B------:R-:W-:-:S02]  /*21f0*/  UIADD3 UR50, UP1, UPT, UR28, 0x1fe, URZ ;  /* 0x000001fe1c327890 */ /* 0x000fc4000ff3e0ff */
[----:B------:R-:W-:Y:S02]  /*2200*/  UIADD3 UR52, UP0, UPT, UR26, 0x180, URZ ;  /* 0x000001801a347890 */ /* 0x000fe4000ff1e0ff */
[----:B------:R-:W-:Y:S02]  /*2210*/  UIADD3.X UR43, UPT, UPT, UR29, URZ, URZ, UP3, !UPT ;  /* 0x000000ff1d2b7290 */ /* 0x000fe40009ffe4ff */
[----:B------:R-:W-:Y:S02]  /*2220*/  UIADD3 UR54, UP4, UPT, UR28, 0x200, URZ ;  /* 0x000002001c367890 */ /* 0x000fe4000ff9e0ff */
[----:B------:R-:W-:Y:S02]  /*2230*/  UIADD3 UR56, UP3, UPT, UR26, 0x200, URZ ;  /* 0x000002001a387890 */ /* 0x000fe4000ff7e0ff */
[----:B------:R-:W-:Y:S02]  /*2240*/  UIADD3.X UR45, UPT, UPT, UR27, URZ, URZ, UP2, !UPT ;  /* 0x000000ff1b2d7290 */ /* 0x000fe400097fe4ff */
[----:B------:R-:W-:-:S02]  /*2250*/  UIADD3.X UR47, UPT, UPT, UR29, URZ, URZ, UP6, !UPT ;  /* 0x000000ff1d2f7290 */ /* 0x000fc4000b7fe4ff */
[----:B------:R-:W-:Y:S02]  /*2260*/  UIADD3 UR58, UP2, UPT, UR28, 0x202, URZ ;  /* 0x000002021c3a7890 */ /* 0x000fe4000ff5e0ff */
[----:B------:R-:W-:Y:S02]  /*2270*/  UIADD3 UR60, UP6, UPT, UR26, 0x280, URZ ;  /* 0x000002801a3c7890 */ /* 0x000fe4000ffde0ff */
[----:B------:R-:W-:Y:S02]  /*2280*/  UIADD3.X UR49, UPT, UPT, UR27, URZ, URZ, UP5, !UPT ;  /* 0x000000ff1b317290 */ /* 0x000fe4000affe4ff */
[----:B------:R-:W-:Y:S02]  /*2290*/  UIADD3.X UR51, UPT, UPT, UR29, URZ, URZ, UP1, !UPT ;  /* 0x000000ff1d337290 */ /* 0x000fe40008ffe4ff */
[----:B------:R-:W-:Y:S02]  /*22a0*/  UIADD3 UR4, UP5, UPT, UR28, 0x204, URZ ;  /* 0x000002041c047890 */ /* 0x000fe4000ffbe0ff */
[----:B------:R-:W-:-:S02]  /*22b0*/  UIADD3 UR30, UP1, UPT, UR26, 0x300, URZ ;  /* 0x000003001a1e7890 */ /* 0x000fc4000ff3e0ff */
[----:B------:R-:W-:Y:S02]  /*22c0*/  UIADD3.X UR53, UPT, UPT, UR27, URZ, URZ, UP0, !UPT ;  /* 0x000000ff1b357290 */ /* 0x000fe400087fe4ff */
[----:B------:R-:W-:Y:S02]  /*22d0*/  UIADD3.X UR55, UPT, UPT, UR29, URZ, URZ, UP4, !UPT ;  /* 0x000000ff1d377290 */ /* 0x000fe4000a7fe4ff */
[----:B------:R-:W-:Y:S02]  /*22e0*/  UIADD3.X UR57, UPT, UPT, UR27, URZ, URZ, UP3, !UPT ;  /* 0x000000ff1b397290 */ /* 0x000fe40009ffe4ff */
[----:B------:R-:W-:Y:S02]  /*22f0*/  UIADD3.X UR59, UPT, UPT, UR29, URZ, URZ, UP2, !UPT ;  /* 0x000000ff1d3b7290 */ /* 0x000fe400097fe4ff */
[----:B------:R-:W-:Y:S01]  /*2300*/  UIADD3.X UR61, UPT, UPT, UR27, URZ, URZ, UP6, !UPT ;  /* 0x000000ff1b3d7290 */ /* 0x000fe2000b7fe4ff */
[----:B------:R-:W-:Y:S01]  /*2310*/  UMOV UR16, 0x0 ;  /* 0x0000000000107882 */ /* 0x000fe20000000000 */
[----:B------:R-:W-:Y:S01]  /*2320*/  UMOV UR17, 0x4110010 ;  /* 0x0411001000117882 */ /* 0x000fe20000000000 */
[----:B------:R-:W-:Y:S01]  /*2330*/  UMOV UR21, 0x40004040 ;  /* 0x4000404000157882 */ /* 0x000fe20000000000 */
[----:B------:R-:W-:Y:S01]  /*2340*/  UMOV UR25, 0x40004040 ;  /* 0x4000404000197882 */ /* 0x000fe20000000000 */
[----:B------:R-:W-:Y:S01]  /*2350*/  UIADD3.X UR5, UPT, UPT, UR29, URZ, URZ, UP5, !UPT ;  /* 0x000000ff1d057290 */ /* 0x000fe2000affe4ff */
[----:B------:R3:W-:Y:S01]  /*2360*/  UTCHMMA gdesc[UR20], gdesc[UR24], tmem[UR12], tmem[UR16], idesc[UR17], UPT ;  /* 0x00ff1018140075ea */ /* 0x0007e2000b80000c */
[----:B------:R-:W-:Y:S01]  /*2370*/  UIADD3.X UR31, UPT, UPT, UR27, URZ, URZ, UP1, !UPT ;  /* 0x000000ff1b1f7290 */ /* 0x000fe20008ffe4ff */
[----:B------:R-:W-:Y:S01]  /*2380*/  UMOV UR18, 0x0 ;  /* 0x0000000000127882 */ /* 0x000fe20000000000 */
[----:B------:R-:W-:Y:S01]  /*2390*/  UMOV UR19, 0x4110010 ;  /* 0x0411001000137882 */ /* 0x000fe20000000000 */
[----:B------:R-:W-:Y:S01]  /*23a0*/  UMOV UR38, 0x0 ;  /* 0x0000000000267882 */ /* 0x000fe20000000000 */
[----:B------:R-:W-:Y:S01]  /*23b0*/  UMOV UR39, 0x4110010 ;  /* 0x0411001000277882 */ /* 0x000fe20000000000 */
        /* <DEDUP_REMOVED lines=18> */
.L_x_60:
[----:B------:R-:W-:Y:S01]  /*24e0*/  ELECT P0, URZ, PT ;  /* 0x0000000000ff782f */ /* 0x000fe20003800000 */
[----:B---3--:R-:W-:-:S03]  /*24f0*/  UIADD3 UR4, UPT, UPT, UR35, 0x10010, URZ ;  /* 0x0001001023047890 */ /* 0x008fc6000fffe0ff */
[----:B------:R-:W-:Y:S01]  /*2500*/  ISETP.LT.U32.AND P0, PT, R36, 0x20, P0 ;  /* 0x000000202400780c */ /* 0x000fe20000701070 */
[----:B------:R-:W-:-:S12]  /*2510*/  UMOV UR5, URZ ;  /* 0x000000ff00057c82 */ /* 0x000fd80008000000 */
[----:B------:R-:W-:Y:S01]  /*2520*/  VOTEU.ANY UP0, P0 ;  /* 0x0000000000ff7886 */ /* 0x000fe20000000100 */
[----:B------:R-:W-:-:S04]  /*2530*/  VOTEU.ANY UP1, P0 ;  /* 0x0000000000ff7886 */ /* 0x000fc80000020100 */
[----:B------:R-:W-:Y:S02]  /*2540*/  @UP0 UMOV UR4, UR4 ;  /* 0x0000000400040c82 */ /* 0x000fe40008000000 */
[----:B------:R3:W-:Y:S01]  /*2550*/  @UP1 UTCBAR [UR4], URZ ;  /* 0x000000ff040013e9 */ /* 0x0007e200080000ff */
[----:B------:R-:W-:Y:S06]  /*2560*/  BAR.SYNC.DEFER_BLOCKING 0x0 ;  /* 0x0000000000007b1d */ /* 0x000fec0000010000 */
[----:B------:R-:W4:Y:S02]  /*2570*/  SYNCS.PHASECHK.TRANS64.TRYWAIT P0, [UR35+0x10010], R3 ;  /* 0x01001003ff0075a7 */ /* 0x000f240008001123 */
[----:B---34-:R-:W-:Y:S05]  /*2580*/  @!P0 BRA `(.L_x_61) ;  /* 0x0000000400ec8947 */ /* 0x018fea0003800000 */
.L_x_73:
[----:B------:R-:W-:Y:S02]  /*2590*/  UIADD3 UR13, UPT, UPT, UR13, 0x1, URZ ;  /* 0x000000010d0d7890 */ /* 0x000fe4000fffe0ff */
[----:B------:R-:W-:Y:S02]  /*25a0*/  UIADD3 UR7, UPT, UPT, UR7, 0x80, URZ ;  /* 0x0000008007077890 */ /* 0x000fe4000fffe0ff */
[----:B------:R-:W-:-:S04]  /*25b0*/  UISETP.NE.U32.AND UP0, UPT, UR13, 0x2, UPT ;  /* 0x000000020d00788c */ /* 0x000fc8000bf05070 */
[----:B------:R-:W-:Y:S02]  /*25c0*/  USEL UR13, UR13, URZ, UP0 ;  /* 0x000000ff0d0d7287 */ /* 0x000fe40008000000 */
[----:B------:R-:W-:Y:S02]  /*25d0*/  USEL UR4, URZ, 0x1, UP0 ;  /* 0x00000001ff047887 */ /* 0x000fe40008000000 */
[----:B--2---:R-:W-:-:S04]  /*25e0*/  UISETP.GE.AND UP0, UPT, UR7, UR34, UPT ;  /* 0x000000220700728c */ /* 0x004fc8000bf06270 */
[----:B------:R-:W-:-:S05]  /*25f0*/  LOP3.LUT R2, R2, UR4, RZ, 0x3c, !PT ;  /* 0x0000000402027c12 */ /* 0x000fca000f8e3cff */
[----:B------:R-:W-:Y:S05]  /*2600*/  BRA.U !UP0, `(.L_x_62) ;  /* 0xfffffff908447547 */ /* 0x000fea000b83ffff */
.L_x_55:
[----:B---3--:R-:W-:Y:S01]  /*2610*/  BAR.SYNC.DEFER_BLOCKING 0x0 ;  /* 0x0000000000007b1d */ /* 0x008fe20000010000 */
[----:B------:R-:W-:-:S05]  /*2620*/  IMAD.SHL.U32 R2, R0, 0x40, RZ ;  /* 0x0000004000027824 */ /* 0x000fca00078e00ff */
[----:B------:R-:W-:Y:S04]  /*2630*/  BSSY.RECONVERGENT B4, `(.L_x_63) ;  /* 0x0000004000047945 */ /* 0x000fe80003800200 */
[----:B------:R-:W-:Y:S05]  /*2640*/  @P3 BRA `(.L_x_64) ;  /* 0x0000000000083947 */ /* 0x000fea0003800000 */
[----:B------:R-:W2:Y:S02]  /*2650*/  SYNCS.CCTL.IV [UR8+0x10000] ;  /* 0x01000000ff0079b1 */ /* 0x000ea40008000008 */
[----:B--2---:R-:W2:Y:S02]  /*2660*/  SYNCS.CCTL.IV [UR8+0x10010] ;  /* 0x01001000ff0079b1 */ /* 0x004ea40008000008 */
.L_x_64:
[----:B------:R-:W-:Y:S05]  /*2670*/  BSYNC.RECONVERGENT B4 ;  /* 0x0000000000047941 */ /* 0x000fea0003800200 */
.L_x_63:
[----:B--2---:R-:W-:Y:S06]  /*2680*/  BAR.SYNC.DEFER_BLOCKING 0x0 ;  /* 0x0000000000007b1d */ /* 0x004fec0000010000 */
[----:B------:R-:W-:Y:S04]  /*2690*/  BSSY.RECONVERGENT B4, `(.L_x_65) ;  /* 0x0000004000047945 */ /* 0x000fe80003800200 */
[----:B------:R-:W-:Y:S05]  /*26a0*/  @P3 BRA `(.L_x_66) ;  /* 0x0000000000083947 */ /* 0x000fea0003800000 */
[----:B------:R-:W2:Y:S02]  /*26b0*/  SYNCS.CCTL.IV [UR8+0x10008] ;  /* 0x01000800ff0079b1 */ /* 0x000ea40008000008 */
[----:B--2---:R-:W2:Y:S02]  /*26c0*/  SYNCS.CCTL.IV [UR8+0x10018] ;  /* 0x01001800ff0079b1 */ /* 0x004ea40008000008 */
.L_x_66:
[----:B------:R-:W-:Y:S05]  /*26d0*/  BSYNC.RECONVERGENT B4 ;  /* 0x0000000000047941 */ /* 0x000fea0003800200 */
.L_x_65:
[----:B------:R-:W-:Y:S01]  /*26e0*/  USHF.L.U32 UR9, UR9, 0x15, URZ ;  /* 0x0000001509097899 */ /* 0x000fe200080006ff */
[----:B-----5:R-:W-:Y:S01]  /*26f0*/  IMAD.SHL.U32 R3, R0, 0x10, RZ ;  /* 0x0000001000037824 */ /* 0x020fe200078e00ff */
[----:B------:R-:W-:Y:S01]  /*2700*/  LOP3.LUT R2, R2, 0x1800, RZ, 0xc0, !PT ;  /* 0x0000180002027812 */ /* 0x000fe200078ec0ff */
[C---:B------:R-:W-:Y:S01]  /*2710*/  IMAD.SHL.U32 R4, R0.reuse, 0x4, RZ ;  /* 0x0000000400047824 */ /* 0x040fe200078e00ff */
[----:B------:R-:W-:Y:S01]  /*2720*/  ULOP3.LUT UR9, UR9, 0x600000, URZ, 0xc0, !UPT ;  /* 0x0060000009097892 */ /* 0x000fe2000f8ec0ff */
[----:B------:R-:W-:Y:S01]  /*2730*/  IMAD.SHL.U32 R0, R0, 0x80, RZ ;  /* 0x0000008000007824 */ /* 0x000fe200078e00ff */
[----:B------:R-:W-:Y:S02]  /*2740*/  LOP3.LUT R3, R2, 0x70, R3, 0xf8, !PT ;  /* 0x0000007002037812 */ /* 0x000fe400078ef803 */
[----:B------:R-:W-:Y:S01]  /*2750*/  ELECT P0, URZ, PT ;  /* 0x0000000000ff782f */ /* 0x000fe20003800000 */
[----:B------:R-:W-:Y:S01]  /*2760*/  UIADD3 UR9, UPT, UPT, UR12, UR9, URZ ;  /* 0x000000090c097290 */ /* 0x000fe2000fffe0ff */
[----:B------:R-:W-:Y:S01]  /*2770*/  LOP3.LUT R3, R3, 0x40, R4, 0x78, !PT ;  /* 0x0000004003037812 */ /* 0x000fe200078e7804 */
[----:B------:R-:W-:Y:S01]  /*2780*/  UMOV UR10, UR23 ;  /* 0x00000017000a7c82 */ /* 0x000fe20008000000 */
[----:B------:R-:W-:-:S02]  /*2790*/  ISETP.LT.U32.AND P0, PT, R36, 0x20, P0 ;  /* 0x000000202400780c */ /* 0x000fc40000701070 */
[----:B------:R-:W-:-:S04]  /*27a0*/  LOP3.LUT R0, R3, 0x780, R0, 0xf8, !PT ;  /* 0x0000078003007812 */ /* 0x000fc800078ef800 */
[----:B------:R-:W-:Y:S01]  /*27b0*/  LDTM.16dp32bit_t0_t15.x32 R4, tmem[UR9] ;  /* 0x00000009000479ee */ /* 0x000fe20008a80000 */
[----:B------:R-:W3:Y:S01]  /*27c0*/  LDTM.16dp32bit_t16_t31.x32 R4, tmem[UR9+0x20] ;  /* 0x00002009000479ee */ /* 0x000ee20008aa0000 */
[C---:B------:R-:W-:Y:S01]  /*27d0*/  LOP3.LUT R2, R0.reuse, 0x10, RZ, 0x3c, !PT ;  /* 0x0000001000027812 */ /* 0x040fe200078e3cff */
[----:B------:R-:W-:Y:S01]  /*27e0*/  NOP ;  /* 0x0000000000007918 */ /* 0x000fe20000000000 */
[----:B------:R-:W-:Y:S01]  /*27f0*/  LOP3.LUT R3, R0, 0x20, RZ, 0x3c, !PT ;  /* 0x0000002000037812 */ /* 0x000fe200078e3cff */
[----:B------:R-:W-:Y:S02]  /*2800*/  UMOV UR9, UR6 ;  /* 0x0000000600097c82 */ /* 0x000fe40008000000 */
[----:B---3--:R-:W-:Y:S01]  /*2810*/  VOTEU.ANY UP1, P0 ;  /* 0x0000000000ff7886 */ /* 0x008fe20000020100 */
[----:B------:R-:W-:Y:S01]  /*2820*/  VOTEU.ANY UP0, P0 ;  /* 0x0000000000ff7886 */ /* 0x000fe20000000100 */
[----:B------:R-:W-:Y:S02]  /*2830*/  F2FP.F16.F32.PACK_AB R4, R5, R4 ;  /* 0x000000040504723e */ /* 0x000fe400000000ff */
[----:B------:R-:W-:-:S02]  /*2840*/  F2FP.F16.F32.PACK_AB R5, R7, R6 ;  /* 0x000000060705723e */ /* 0x000fc400000000ff */
[----:B------:R-:W-:Y:S02]  /*2850*/  F2FP.F16.F32.PACK_AB R12, R13, R12 ;  /* 0x0000000c0d0c723e */ /* 0x000fe400000000ff */
[----:B------:R-:W-:Y:S02]  /*2860*/  F2FP.F16.F32.PACK_AB R6, R9, R8 ;  /* 0x000000080906723e */ /* 0x000fe400000000ff */
[----:B------:R-:W-:Y:S02]  /*2870*/  F2FP.F16.F32.PACK_AB R7, R11, R10 ;  /* 0x0000000a0b07723e */ /* 0x000fe400000000ff */
[----:B------:R-:W-:Y:S02]  /*2880*/  F2FP.F16.F32.PACK_AB R13, R15, R14 ;  /* 0x0000000e0f0d723e */ /* 0x000fe400000000ff */
[----:B------:R-:W-:Y:S01]  /*2890*/  F2FP.F16.F32.PACK_AB R20, R21, R20 ;  /* 0x000000141514723e */ /* 0x000fe200000000ff */
[----:B--2---:R2:W-:Y:S01]  /*28a0*/  STS.128 [R0+UR8], R4 ;  /* 0x0000000400007988 */ /* 0x0045e20008000c08 */
[----:B------:R-:W-:-:S02]  /*28b0*/  F2FP.F16.F32.PACK_AB R14, R17, R16 ;  /* 0x00000010110e723e */ /* 0x000fc400000000ff */
[----:B------:R-:W-:Y:S02]  /*28c0*/  F2FP.F16.F32.PACK_AB R15, R19, R18 ;  /* 0x00000012130f723e */ /* 0x000fe400000000ff */
[----:B------:R-:W-:Y:S02]  /*28d0*/  F2FP.F16.F32.PACK_AB R21, R23, R22 ;  /* 0x000000161715723e */ /* 0x000fe400000000ff */
[----:B------:R-:W-:Y:S01]  /*28e0*/  F2FP.F16.F32.PACK_AB R28, R29, R28 ;  /* 0x0000001c1d1c723e */ /* 0x000fe200000000ff */
[----:B------:R2:W-:Y:S01]  /*28f0*/  STS.128 [R2+UR8], R12 ;  /* 0x0000000c02007988 */ /* 0x0005e20008000c08 */
[----:B------:R-:W-:Y:S02]  /*2900*/  F2FP.F16.F32.PACK_AB R22, R25, R24 ;  /* 0x000000181916723e */ /* 0x000fe400000000ff */
[----:B------:R-:W-:Y:S02]  /*2910*/  F2FP.F16.F32.PACK_AB R23, R27, R26 ;  /* 0x0000001a1b17723e */ /* 0x000fe400000000ff */
[----:B------:R-:W-:-:S02]  /*2920*/  F2FP.F16.F32.PACK_AB R29, R31, R30 ;  /* 0x0000001e1f1d723e */ /* 0x000fc400000000ff */
[----:B------:R-:W-:Y:S01]  /*2930*/  F2FP.F16.F32.PACK_AB R30, R33, R32 ;  /* 0x00000020211e723e */ /* 0x000fe200000000ff */
[----:B------:R2:W-:Y:S01]  /*2940*/  STS.128 [R3+UR8], R20 ;  /* 0x0000001403007988 */ /* 0x0005e20008000c08 */
[----:B------:R-:W-:Y:S02]  /*2950*/  F2FP.F16.F32.PACK_AB R31, R35, R34 ;  /* 0x00000022231f723e */ /* 0x000fe400000000ff */
[----:B------:R-:W-:-:S05]  /*2960*/  LOP3.LUT R8, R0, 0x30, RZ, 0x3c, !PT ;  /* 0x0000003000087812 */ /* 0x000fca00078e3cff */
[----:B------:R2:W-:Y:S01]  /*2970*/  STS.128 [R8+UR8], R28 ;  /* 0x0000001c08007988 */ /* 0x0005e20008000c08 */
[----:B------:R3:W-:Y:S06]  /*2980*/  MEMBAR.ALL.CTA ;  /* 0x0000000000007992 */ /* 0x0007ec0000008000 */
[----:B---3--:R-:W3:Y:S02]  /*2990*/  FENCE.VIEW.ASYNC.S ;  /* 0x00000000000073c6 */ /* 0x008ee40000000000 */
[----:B---3--:R-:W-:Y:S06]  /*29a0*/  BAR.SYNC.DEFER_BLOCKING 0x0 ;  /* 0x0000000000007b1d */ /* 0x008fec0000010000 */
[----:B------:R2:W-:Y:S01]  /*29b0*/  @UP1 UTMASTG.2D [UR8], [UR14] ;  /* 0x000000080e0013b5 */ /* 0x0005e20008008000 */
[----:B------:R0:W-:Y:S01]  /*29c0*/  UTMACMDFLUSH ;  /* 0x00000000000079b7 */ /* 0x0001e20000000000 */
[----:B------:R-:W-:-:S04]  /*29d0*/  DEPBAR.LE SB0, 0x0 ;  /* 0x000080000000791a */ /* 0x000fc80000000000 */
[----:B------:R-:W-:Y:S08]  /*29e0*/  BAR.SYNC.DEFER_BLOCKING 0x0 ;  /* 0x0000000000007b1d */ /* 0x000ff00000010000 */
[----:B------:R-:W-:Y:S06]  /*29f0*/  BAR.SYNC.DEFER_BLOCKING 0x0 ;  /* 0x0000000000007b1d */ /* 0x000fec0000010000 */
[----:B--2---:R-:W-:Y:S05]  /*2a00*/  @P2 BRA `(.L_x_67) ;  /* 0x0000000000a02947 */ /* 0x004fea0003800000 */
[----:B------:R-:W2:Y:S01]  /*2a10*/  S2UR UR5, SR_CgaCtaId ;  /* 0x00000000000579c3 */ /* 0x000ea20000008800 */
[----:B------:R-:W-:Y:S01]  /*2a20*/  NOP ;  /* 0x0000000000007918 */ /* 0x000fe20000000000 */
[----:B------:R-:W-:Y:S01]  /*2a30*/  UMOV UR4, 0x50 ;  /* 0x0000005000047882 */ /* 0x000fe20000000000 */
[----:B------:R-:W-:Y:S02]  /*2a40*/  IMAD.U32 R0, RZ, RZ, UR12 ;  /* 0x0000000cff007e24 */ /* 0x000fe4000f8e00ff */
[----:B------:R-:W-:Y:S02]  /*2a50*/  IMAD.MOV.U32 R3, RZ, RZ, 0x3 ;  /* 0x00000003ff037424 */ /* 0x000fe400078e00ff */
[----:B------:R-:W-:Y:S01]  /*2a60*/  IMAD.MOV.U32 R7, RZ, RZ, 0x1 ;  /* 0x00000001ff077424 */ /* 0x000fe200078e00ff */
[----:B------:R-:W-:-:S04]  /*2a70*/  LOP3.LUT R0, R0, 0xffff, RZ, 0xc0, !PT ;  /* 0x0000ffff00007812 */ /* 0x000fc800078ec0ff */
[----:B------:R-:W-:-:S05]  /*2a80*/  SHF.R.U32.HI R0, RZ, 0x5, R0 ;  /* 0x00000005ff007819 */ /* 0x000fca0000011600 */
[----:B------:R-:W-:Y:S01]  /*2a90*/  VIADD R2, R0, 0x10 ;  /* 0x0000001000027836 */ /* 0x000fe20000000000 */
[----:B------:R-:W-:Y:S01]  /*2aa0*/  SHF.L.U32 R0, R3, R0, RZ ;  /* 0x0000000003007219 */ /* 0x000fe200000006ff */
[----:B--2---:R-:W-:-:S03]  /*2ab0*/  ULEA UR6, UR5, UR4, 0x18 ;  /* 0x0000000405067291 */ /* 0x004fc6000f8ec0ff */
[----:B------:R-:W-:-:S04]  /*2ac0*/  SHF.L.U32 R3, R7, R2, RZ ;  /* 0x0000000207037219 */ /* 0x000fc800000006ff */
[----:B------:R-:W-:Y:S02]  /*2ad0*/  LOP3.LUT R0, R3, R0, RZ, 0xfc, !PT ;  /* 0x0000000003007212 */ /* 0x000fe400078efcff */
[----:B------:R-:W2:Y:S02]  /*2ae0*/  LDS R5, [UR6] ;  /* 0x00000006ff057984 */ /* 0x000ea40008000800 */
[C---:B------:R-:W-:Y:S02]  /*2af0*/  LOP3.LUT R2, R0.reuse, 0xffff, RZ, 0xc0, !PT ;  /* 0x0000ffff00027812 */ /* 0x040fe400078ec0ff */
[----:B--2---:R-:W-:-:S04]  /*2b00*/  LOP3.LUT R3, R0, 0xffff, R5, 0x80, !PT ;  /* 0x0000ffff00037812 */ /* 0x004fc800078e8005 */
[----:B------:R-:W-:-:S13]  /*2b10*/  ISETP.NE.AND P0, PT, R3, R2, PT ;  /* 0x000000020300720c */ /* 0x000fda0003f05270 */
[----:B------:R-:W-:Y:S05]  /*2b20*/  @P0 BRA `(.L_x_68) ;  /* 0x0000000000500947 */ /* 0x000fea0003800000 */
[----:B------:R-:W-:Y:S02]  /*2b30*/  SHF.R.U32.HI R5, RZ, 0x10, R5 ;  /* 0x00000010ff057819 */ /* 0x000fe40000011605 */
[----:B------:R-:W-:-:S04]  /*2b40*/  SHF.R.U32.HI R2, RZ, 0x10, R0 ;  /* 0x00000010ff027819 */ /* 0x000fc80000011600 */
[----:B------:R-:W-:-:S04]  /*2b50*/  LOP3.LUT R5, R5, R2, RZ, 0xc0, !PT ;  /* 0x0000000205057212 */ /* 0x000fc800078ec0ff */
[----:B------:R-:W-:-:S13]  /*2b60*/  ISETP.NE.AND P0, PT, R5, R2, PT ;  /* 0x000000020500720c */ /* 0x000fda0003f05270 */
[----:B------:R-:W-:Y:S05]  /*2b70*/  @P0 BRA `(.L_x_69) ;  /* 0x0000000000300947 */ /* 0x000fea0003800000 */
[----:B------:R-:W-:Y:S01]  /*2b80*/  R2UR UR4, R0 ;  /* 0x00000000000472ca */ /* 0x000fe200000e0000 */
[----:B------:R-:W-:Y:S01]  /*2b90*/  VOTEU.ANY UR5, UPT, PT ;  /* 0x0000000000057886 */ /* 0x000fe200038e0100 */
[----:B------:R-:W2:Y:S01]  /*2ba0*/  S2R R0, SR_LANEID ;  /* 0x0000000000007919 */ /* 0x000ea20000000000 */
[----:B------:R-:W-:-:S10]  /*2bb0*/  UFLO.U32 UR5, UR5 ;  /* 0x00000005000572bd */ /* 0x000fd400080e0000 */
[----:B------:R-:W-:-:S06]  /*2bc0*/  ULOP3.LUT UR4, URZ, UR4, URZ, 0x33, !UPT ;  /* 0x00000004ff047292 */ /* 0x000fcc000f8e33ff */
[----:B------:R-:W-:-:S04]  /*2bd0*/  IMAD.U32 R2, RZ, RZ, UR4 ;  /* 0x00000004ff027e24 */ /* 0x000fc8000f8e00ff */
[----:B------:R-:W3:Y:S02]  /*2be0*/  REDUX UR7, R2 ;  /* 0x00000000020773c4 */ /* 0x000ee40000000000 */
[----:B------:R4:W-:Y:S01]  /*2bf0*/  UTCATOMSWS.AND URZ, UR4 ;  /* 0x0000000400ff79e3 */ /* 0x0009e20008000000 */
[----:B--2---:R-:W-:Y:S01]  /*2c00*/  ISETP.EQ.U32.AND P0, PT, R0, UR5, PT ;  /* 0x0000000500007c0c */ /* 0x004fe2000bf02070 */
[----:B---3--:R-:W-:-:S12]  /*2c10*/  IMAD.U32 R0, RZ, RZ, UR7 ;  /* 0x00000007ff007e24 */ /* 0x008fd8000f8e00ff */
[----:B------:R4:W-:Y:S01]  /*2c20*/  @P0 ATOMS.AND RZ, [UR6], R0 ;  /* 0x00000000ffff098c */ /* 0x0009e2000a800006 */
[----:B------:R-:W-:Y:S05]  /*2c30*/  BRA `(.L_x_67) ;  /* 0x0000000000147947 */ /* 0x000fea0003800000 */
.L_x_69:
[----:B------:R-:W-:-:S07]  /*2c40*/  MOV R2, 0x2c60 ;  /* 0x00002c6000027802 */ /* 0x000fce0000000f00 */
[----:B-1----:R-:W-:Y:S05]  /*2c50*/  CALL.REL.NOINC `($__internal_0_$__cuda_sm10x_tcgen05_guardrail_trap_col_being_dealloced_not_returned_by_alloc) ;  /* 0x0000000000447944 */ /* 0x002fea0003c00000 */
[----:B------:R-:W-:Y:S05]  /*2c60*/  BRA `(.L_x_67) ;  /* 0x0000000000087947 */ /* 0x000fea0003800000 */
.L_x_68:
[----:B------:R-:W-:-:S07]  /*2c70*/  MOV R2, 0x2c90 ;  /* 0x00002c9000027802 */ /* 0x000fce0000000f00 */
[----:B-1----:R-:W-:Y:S05]  /*2c80*/  CALL.REL.NOINC `($__internal_2_$__cuda_sm10x_tcgen05_guardrail_trap_unallocated_columns_being_dealloced) ;  /* 0x0000000000507944 */ /* 0x002fea0003c00000 */
.L_x_67:
[----:B------:R-:W-:Y:S01]  /*2c90*/  NOP ;  /* 0x0000000000007918 */ /* 0x000fe20000000000 */
[----:B----4-:R-:W-:Y:S05]  /*2ca0*/  EXIT ;  /* 0x000000000000794d */ /* 0x010fea0003800000 */
.L_x_56:
[----:B------:R-:W2:Y:S02]  /*2cb0*/  SYNCS.PHASECHK.TRANS64.TRYWAIT P0, [UR8+0x10000], RZ ;  /* 0x010000ffff0075a7 */ /* 0x000ea40008001108 */
[----:B--2---:R-:W-:Y:S05]  /*2cc0*/  @!P0 BRA `(.L_x_56) ;  /* 0xfffffffc00f88947 */ /* 0x004fea000383ffff */
[----:B------:R-:W-:Y:S05]  /*2cd0*/  BRA `(.L_x_70) ;  /* 0xffffffec00847947 */ /* 0x000fea000383ffff */
.L_x_58:
[----:B------:R-:W2:Y:S02]  /*2ce0*/  SYNCS.PHASECHK.TRANS64.TRYWAIT P1, [UR8+0x10010], RZ ;  /* 0x010010ffff0075a7 */ /* 0x000ea40008021108 */
[----:B--2---:R-:W-:Y:S05]  /*2cf0*/  @!P1 BRA `(.L_x_58) ;  /* 0xfffffffc00f89947 */ /* 0x004fea000383ffff */
[----:B------:R-:W-:Y:S05]  /*2d00*/  BRA `(.L_x_71) ;  /* 0xfffffff000707947 */ /* 0x000fea000383ffff */
.L_x_59:
[----:B------:R-:W3:Y:S02]  /*2d10*/  SYNCS.PHASECHK.TRANS64.TRYWAIT P0, [UR35+0x10000], R3 ;  /* 0x01000003ff0075a7 */ /* 0x000ee40008001123 */
[----:B---3--:R-:W-:Y:S05]  /*2d20*/  @!P0 BRA `(.L_x_59) ;  /* 0xfffffffc00f88947 */ /* 0x008fea000383ffff */
[----:B------:R-:W-:Y:S05]  /*2d30*/  BRA `(.L_x_72) ;  /* 0xfffffff000f07947 */ /* 0x000fea000383ffff */
.L_x_61:
[----:B------:R-:W3:Y:S02]  /*2d40*/  SYNCS.PHASECHK.TRANS64.TRYWAIT P0, [UR35+0x10010], R3 ;  /* 0x01001003ff0075a7 */ /* 0x000ee40008001123 */
[----:B---3--:R-:W-:Y:S05]  /*2d50*/  @!P0 BRA `(.L_x_61) ;  /* 0xfffffffc00f88947 */ /* 0x008fea000383ffff */
[----:B------:R-:W-:Y:S05]  /*2d60*/  BRA `(.L_x_73) ;  /* 0xfffffff800087947 */ /* 0x000fea000383ffff */
        .weak           $__internal_0_$__cuda_sm10x_tcgen05_guardrail_trap_col_being_dealloced_not_returned_by_alloc
        .type           $__internal_0_$__cuda_sm10x_tcgen05_guardrail_trap_col_being_dealloced_not_returned_by_alloc,@function
        .size           $__internal_0_$__cuda_sm10x_tcgen05_guardrail_trap_col_being_dealloced_not_returned_by_alloc,($__internal_1_$__cuda_sm10x_tcgen05_guardrail_trap_phase_invalid_during_alloc - $__internal_0_$__cuda_sm10x_tcgen05_guardrail_trap_col_being_dealloced_not_returned_by_alloc)
$__internal_0_$__cuda_sm10x_tcgen05_guardrail_trap_col_being_dealloced_not_returned_by_alloc:
[----:B------:R-:W-:Y:S05]  /*2d70*/  BPT.TRAP 0x1 ;  /* 0x000000040000795c */ /* 0x000fea0000300000 */
[----:B------:R-:W-:-:S04]  /*2d80*/  IMAD.MOV.U32 R3, RZ, RZ, 0x0 ;  /* 0x00000000ff037424 */ /* 0x000fc800078e00ff */
[----:B------:R-:W-:Y:S05]  /*2d90*/  RET.REL.NODEC R2 `(gluon_tcgen05) ;  /* 0xffffffd002987950 */ /* 0x000fea0003c3ffff */
        .weak           $__internal_1_$__cuda_sm10x_tcgen05_guardrail_trap_phase_invalid_during_alloc
        .type           $__internal_1_$__cuda_sm10x_tcgen05_guardrail_trap_phase_invalid_during_alloc,@function
        .size           $__internal_1_$__cuda_sm10x_tcgen05_guardrail_trap_phase_invalid_during_alloc,($__internal_2_$__cuda_sm10x_tcgen05_guardrail_trap_unallocated_columns_being_dealloced - $__internal_1_$__cuda_sm10x_tcgen05_guardrail_trap_phase_invalid_during_alloc)
$__internal_1_$__cuda_sm10x_tcgen05_guardrail_trap_phase_invalid_during_alloc:
[----:B------:R-:W-:Y:S05]  /*2da0*/  BPT.TRAP 0x1 ;  /* 0x000000040000795c */ /* 0x000fea0000300000 */
[----:B------:R-:W-:-:S04]  /*2db0*/  IMAD.MOV.U32 R3, RZ, RZ, 0x0 ;  /* 0x00000000ff037424 */ /* 0x000fc800078e00ff */
[----:B------:R-:W-:Y:S05]  /*2dc0*/  RET.REL.NODEC R2 `(gluon_tcgen05) ;  /* 0xffffffd0028c7950 */ /* 0x000fea0003c3ffff */
        .weak           $__internal_2_$__cuda_sm10x_tcgen05_guardrail_trap_unallocated_columns_being_dealloced
        .type           $__internal_2_$__cuda_sm10x_tcgen05_guardrail_trap_unallocated_columns_being_dealloced,@function
        .size           $__internal_2_$__cuda_sm10x_tcgen05_guardrail_trap_unallocated_columns_being_dealloced,(.L_x_77 - $__internal_2_$__cuda_sm10x_tcgen05_guardrail_trap_unallocated_columns_being_dealloced)
$__internal_2_$__cuda_sm10x_tcgen05_guardrail_trap_unallocated_columns_being_dealloced:
[----:B------:R-:W-:Y:S05]  /*2dd0*/  BPT.TRAP 0x1 ;  /* 0x000000040000795c */ /* 0x000fea0000300000 */
[----:B------:R-:W-:-:S04]  /*2de0*/  IMAD.MOV.U32 R3, RZ, RZ, 0x0 ;  /* 0x00000000ff037424 */ /* 0x000fc800078e00ff */
[----:B------:R-:W-:Y:S05]  /*2df0*/  RET.REL.NODEC R2 `(gluon_tcgen05) ;  /* 0xffffffd002807950 */ /* 0x000fea0003c3ffff */
.L_x_74:
[----:B------:R-:W-:-:S00]  /*2e00*/  BRA `(.L_x_74) ;  /* 0xfffffffc00fc7947 */ /* 0x000fc0000383ffff */
[----:B------:R-:W-:-:S00]  /*2e10*/  NOP ;  /* 0x0000000000007918 */ /* 0x000fc00000000000 */
        /* <DEDUP_REMOVED lines=14> */
.L_x_77:


//--------------------- .nv.shared.gluon_tcgen05  --------------------------
	.section	.nv.shared.gluon_tcgen05,"aw",@nobits
	.sectionflags	@""
	.align	16
	.zero		1024


//--------------------- .nv.shared.reserved.0     --------------------------
	.section	.nv.shared.reserved.0,"aw",@nobits
	.align	8
	.weak		__nv_reservedSMEM_offset_0_alias
	.size		__nv_reservedSMEM_offset_0_alias, 0, 64
	.other		__nv_reservedSMEM_offset_0_alias,@"STO_CUDA_RESERVED_SHARED STV_DEFAULT"
__nv_reservedSMEM_offset_0_alias:
	.zero		0
.nv.shared.reserved.0:
	.zero		64
	.weak		__nv_reservedSMEM_allocation_phase
	.type		__nv_reservedSMEM_allocation_phase,@object
	.size		__nv_reservedSMEM_allocation_phase,(.L_0 - __nv_reservedSMEM_allocation_phase)
__nv_reservedSMEM_allocation_phase:
	.zero		1
.L_0:
	.zero		7
	.weak		__nv_reservedSMEM_devtool_atexit_pc
	.type		__nv_reservedSMEM_devtool_atexit_pc,@object
	.size		__nv_reservedSMEM_devtool_atexit_pc,(__nv_reservedSMEM_allocation_mask - __nv_reservedSMEM_devtool_atexit_pc)
__nv_reservedSMEM_devtool_atexit_pc:
	.zero		8
	.weak		__nv_reservedSMEM_allocation_mask
	.type		__nv_reservedSMEM_allocation_mask,@object
	.size		__nv_reservedSMEM_allocation_mask,(.L_2 - __nv_reservedSMEM_allocation_mask)
__nv_reservedSMEM_allocation_mask:
	.zero		4
.L_2:


//--------------------- .nv.constant0.gluon_tcgen05 --------------------------
	.section	.nv.constant0.gluon_tcgen05,"a",@progbits
	.sectionflags	@""
	.align	4
.nv.constant0.gluon_tcgen05:
	.zero		976


//--------------------- SYMBOLS --------------------------

	.type		.nv.reservedSmem.offset0,@object
	.size		.nv.reservedSmem.offset0,0x4
	.type		.nv.reservedSmem.cap,@object
	.size		.nv.reservedSmem.cap,0x4
